//
// Generated by NVIDIA NVVM Compiler
//
// Compiler Build ID: CL-36424714
// Cuda compilation tools, release 13.0, V13.0.88
// Based on NVVM 20.0.0
//

.version 9.0
.target sm_100
.address_size 64

	// .globl	_Z14calc_CJuliasetPfffifffii
.func  (.param .b64 func_retval0) __internal_accurate_pow
(
	.param .b64 __internal_accurate_pow_param_0
)
;

.visible .entry _Z14calc_CJuliasetPfffifffii(
	.param .u64 .ptr .align 1 _Z14calc_CJuliasetPfffifffii_param_0,
	.param .f32 _Z14calc_CJuliasetPfffifffii_param_1,
	.param .f32 _Z14calc_CJuliasetPfffifffii_param_2,
	.param .u32 _Z14calc_CJuliasetPfffifffii_param_3,
	.param .f32 _Z14calc_CJuliasetPfffifffii_param_4,
	.param .f32 _Z14calc_CJuliasetPfffifffii_param_5,
	.param .f32 _Z14calc_CJuliasetPfffifffii_param_6,
	.param .u32 _Z14calc_CJuliasetPfffifffii_param_7,
	.param .u32 _Z14calc_CJuliasetPfffifffii_param_8
)
{
	.reg .pred 	%p<28>;
	.reg .b32 	%r<41>;
	.reg .b32 	%f<28>;
	.reg .b64 	%rd<5>;
	.reg .b64 	%fd<36>;

	ld.param.u64 	%rd1, [_Z14calc_CJuliasetPfffifffii_param_0];
	ld.param.f32 	%f9, [_Z14calc_CJuliasetPfffifffii_param_1];
	ld.param.f32 	%f10, [_Z14calc_CJuliasetPfffifffii_param_2];
	ld.param.u32 	%r11, [_Z14calc_CJuliasetPfffifffii_param_3];
	ld.param.f32 	%f12, [_Z14calc_CJuliasetPfffifffii_param_4];
	ld.param.f32 	%f13, [_Z14calc_CJuliasetPfffifffii_param_5];
	ld.param.f32 	%f14, [_Z14calc_CJuliasetPfffifffii_param_6];
	ld.param.u32 	%r12, [_Z14calc_CJuliasetPfffifffii_param_7];
	mov.u32 	%r13, %ntid.x;
	mov.u32 	%r14, %ctaid.x;
	mov.u32 	%r15, %tid.x;
	mad.lo.s32 	%r1, %r13, %r14, %r15;
	div.s32 	%r16, %r1, %r12;
	mul.lo.s32 	%r17, %r16, %r12;
	sub.s32 	%r18, %r1, %r17;
	cvt.rn.f32.s32 	%f15, %r16;
	mul.f32 	%f16, %f14, %f15;
	sub.f32 	%f26, %f12, %f16;
	cvt.rn.f32.s32 	%f17, %r18;
	mul.f32 	%f18, %f14, %f17;
	sub.f32 	%f25, %f13, %f18;
	setp.lt.s32 	%p2, %r11, 1;
	mov.f32 	%f27, 0f00000000;
	@%p2 bra 	$L__BB0_15;
	mov.f64 	%fd13, 0d4000000000000000;
	{
	.reg .b32 %temp; 
	mov.b64 	{%temp, %r2}, %fd13;
	}
	and.b32  	%r3, %r2, 2146435072;
	setp.eq.s32 	%p3, %r3, 1062207488;
	setp.lt.s32 	%p4, %r2, 0;
	selp.b32 	%r4, 0, 2146435072, %p4;
	and.b32  	%r20, %r2, 2147483647;
	setp.ne.s32 	%p5, %r20, 1071644672;
	and.pred  	%p1, %p3, %p5;
	or.b32  	%r5, %r4, -2147483648;
	mov.b32 	%r39, 0;
$L__BB0_2:
	mov.u32 	%r40, %r39;
	setp.lt.s32 	%p6, %r2, 0;
	setp.eq.s32 	%p7, %r3, 1062207488;
	mul.f32 	%f19, %f26, %f26;
	mul.f32 	%f20, %f25, %f25;
	sub.f32 	%f21, %f19, %f20;
	mul.f32 	%f22, %f26, %f25;
	fma.rn.f32 	%f23, %f26, %f25, %f22;
	add.f32 	%f26, %f9, %f21;
	add.f32 	%f25, %f10, %f23;
	cvt.f64.f32 	%fd1, %f26;
	{
	.reg .b32 %temp; 
	mov.b64 	{%temp, %r7}, %fd1;
	}
	abs.f64 	%fd2, %fd1;
	{ // callseq 0, 0
	.param .b64 param0;
	st.param.f64 	[param0], %fd2;
	.param .b64 retval0;
	call.uni (retval0), 
	__internal_accurate_pow, 
	(
	param0
	);
	ld.param.f64 	%fd14, [retval0];
	} // callseq 0
	setp.lt.s32 	%p9, %r7, 0;
	neg.f64 	%fd16, %fd14;
	selp.f64 	%fd17, %fd16, %fd14, %p7;
	selp.f64 	%fd18, %fd17, %fd14, %p9;
	setp.eq.f32 	%p10, %f26, 0f00000000;
	selp.b32 	%r21, %r7, 0, %p7;
	or.b32  	%r22, %r21, 2146435072;
	selp.b32 	%r23, %r22, %r21, %p6;
	mov.b32 	%r24, 0;
	mov.b64 	%fd19, {%r24, %r23};
	selp.f64 	%fd34, %fd19, %fd18, %p10;
	add.f64 	%fd20, %fd1, 0d4000000000000000;
	{
	.reg .b32 %temp; 
	mov.b64 	{%temp, %r25}, %fd20;
	}
	and.b32  	%r26, %r25, 2146435072;
	setp.ne.s32 	%p11, %r26, 2146435072;
	@%p11 bra 	$L__BB0_7;
	setp.num.f32 	%p12, %f26, %f26;
	@%p12 bra 	$L__BB0_5;
	mov.f64 	%fd21, 0d4000000000000000;
	add.rn.f64 	%fd34, %fd1, %fd21;
	bra.uni 	$L__BB0_7;
$L__BB0_5:
	setp.neu.f64 	%p13, %fd2, 0d7FF0000000000000;
	@%p13 bra 	$L__BB0_7;
	setp.lt.s32 	%p14, %r7, 0;
	selp.b32 	%r27, %r5, %r4, %p1;
	selp.b32 	%r28, %r27, %r4, %p14;
	mov.b32 	%r29, 0;
	mov.b64 	%fd34, {%r29, %r28};
$L__BB0_7:
	setp.lt.s32 	%p15, %r2, 0;
	setp.eq.s32 	%p16, %r3, 1062207488;
	cvt.f64.f32 	%fd7, %f25;
	{
	.reg .b32 %temp; 
	mov.b64 	{%temp, %r8}, %fd7;
	}
	abs.f64 	%fd8, %fd7;
	{ // callseq 1, 0
	.param .b64 param0;
	st.param.f64 	[param0], %fd8;
	.param .b64 retval0;
	call.uni (retval0), 
	__internal_accurate_pow, 
	(
	param0
	);
	ld.param.f64 	%fd22, [retval0];
	} // callseq 1
	setp.lt.s32 	%p18, %r8, 0;
	neg.f64 	%fd24, %fd22;
	selp.f64 	%fd25, %fd24, %fd22, %p16;
	selp.f64 	%fd26, %fd25, %fd22, %p18;
	setp.eq.f32 	%p19, %f25, 0f00000000;
	selp.b32 	%r30, %r8, 0, %p16;
	or.b32  	%r31, %r30, 2146435072;
	selp.b32 	%r32, %r31, %r30, %p15;
	mov.b32 	%r33, 0;
	mov.b64 	%fd27, {%r33, %r32};
	selp.f64 	%fd35, %fd27, %fd26, %p19;
	add.f64 	%fd28, %fd7, 0d4000000000000000;
	{
	.reg .b32 %temp; 
	mov.b64 	{%temp, %r34}, %fd28;
	}
	and.b32  	%r35, %r34, 2146435072;
	setp.ne.s32 	%p20, %r35, 2146435072;
	@%p20 bra 	$L__BB0_12;
	setp.num.f32 	%p21, %f25, %f25;
	@%p21 bra 	$L__BB0_10;
	mov.f64 	%fd29, 0d4000000000000000;
	add.rn.f64 	%fd35, %fd7, %fd29;
	bra.uni 	$L__BB0_12;
$L__BB0_10:
	setp.neu.f64 	%p22, %fd8, 0d7FF0000000000000;
	@%p22 bra 	$L__BB0_12;
	setp.lt.s32 	%p23, %r8, 0;
	selp.b32 	%r36, %r5, %r4, %p1;
	selp.b32 	%r37, %r36, %r4, %p23;
	mov.b32 	%r38, 0;
	mov.b64 	%fd35, {%r38, %r37};
$L__BB0_12:
	setp.eq.f32 	%p24, %f25, 0f3F800000;
	selp.f64 	%fd30, 0d3FF0000000000000, %fd35, %p24;
	setp.eq.f32 	%p25, %f26, 0f3F800000;
	selp.f64 	%fd31, 0d3FF0000000000000, %fd34, %p25;
	add.f64 	%fd32, %fd31, %fd30;
	sqrt.rn.f64 	%fd33, %fd32;
	cvt.rn.f32.f64 	%f24, %fd33;
	setp.gt.f32 	%p26, %f24, 0f40000000;
	@%p26 bra 	$L__BB0_14;
	add.s32 	%r39, %r40, 1;
	setp.ne.s32 	%p27, %r39, %r11;
	mov.u32 	%r40, %r11;
	@%p27 bra 	$L__BB0_2;
$L__BB0_14:
	cvt.rn.f32.u32 	%f27, %r40;
$L__BB0_15:
	cvta.to.global.u64 	%rd2, %rd1;
	mul.wide.s32 	%rd3, %r1, 4;
	add.s64 	%rd4, %rd2, %rd3;
	st.global.f32 	[%rd4], %f27;
	ret;

}
	// .globl	_Z16calc_CMandelbrotPiifffii
.visible .entry _Z16calc_CMandelbrotPiifffii(
	.param .u64 .ptr .align 1 _Z16calc_CMandelbrotPiifffii_param_0,
	.param .u32 _Z16calc_CMandelbrotPiifffii_param_1,
	.param .f32 _Z16calc_CMandelbrotPiifffii_param_2,
	.param .f32 _Z16calc_CMandelbrotPiifffii_param_3,
	.param .f32 _Z16calc_CMandelbrotPiifffii_param_4,
	.param .u32 _Z16calc_CMandelbrotPiifffii_param_5,
	.param .u32 _Z16calc_CMandelbrotPiifffii_param_6
)
{
	.reg .pred 	%p<28>;
	.reg .b32 	%r<42>;
	.reg .b32 	%f<23>;
	.reg .b64 	%rd<5>;
	.reg .b64 	%fd<36>;

	ld.param.u64 	%rd1, [_Z16calc_CMandelbrotPiifffii_param_0];
	ld.param.u32 	%r11, [_Z16calc_CMandelbrotPiifffii_param_1];
	ld.param.f32 	%f7, [_Z16calc_CMandelbrotPiifffii_param_2];
	ld.param.f32 	%f8, [_Z16calc_CMandelbrotPiifffii_param_3];
	ld.param.f32 	%f9, [_Z16calc_CMandelbrotPiifffii_param_4];
	ld.param.u32 	%r13, [_Z16calc_CMandelbrotPiifffii_param_5];
	mov.u32 	%r14, %ntid.x;
	mov.u32 	%r15, %ctaid.x;
	mov.u32 	%r16, %tid.x;
	mad.lo.s32 	%r1, %r14, %r15, %r16;
	div.s32 	%r17, %r1, %r13;
	mul.lo.s32 	%r18, %r17, %r13;
	sub.s32 	%r19, %r1, %r18;
	cvt.rn.f32.s32 	%f10, %r17;
	mul.f32 	%f11, %f9, %f10;
	sub.f32 	%f1, %f7, %f11;
	cvt.rn.f32.s32 	%f12, %r19;
	mul.f32 	%f13, %f9, %f12;
	sub.f32 	%f2, %f8, %f13;
	setp.lt.s32 	%p2, %r11, 1;
	mov.b32 	%r41, 0;
	@%p2 bra 	$L__BB1_14;
	mov.f64 	%fd13, 0d4000000000000000;
	{
	.reg .b32 %temp; 
	mov.b64 	{%temp, %r2}, %fd13;
	}
	and.b32  	%r3, %r2, 2146435072;
	setp.eq.s32 	%p3, %r3, 1062207488;
	setp.lt.s32 	%p4, %r2, 0;
	selp.b32 	%r4, 0, 2146435072, %p4;
	and.b32  	%r21, %r2, 2147483647;
	setp.ne.s32 	%p5, %r21, 1071644672;
	and.pred  	%p1, %p3, %p5;
	or.b32  	%r5, %r4, -2147483648;
	mov.f32 	%f21, 0f00000000;
	mov.b32 	%r40, 0;
	mov.f32 	%f22, %f21;
$L__BB1_2:
	mov.u32 	%r41, %r40;
	setp.lt.s32 	%p6, %r2, 0;
	setp.eq.s32 	%p7, %r3, 1062207488;
	mul.f32 	%f15, %f22, %f22;
	mul.f32 	%f16, %f21, %f21;
	sub.f32 	%f17, %f15, %f16;
	mul.f32 	%f18, %f22, %f21;
	fma.rn.f32 	%f19, %f22, %f21, %f18;
	add.f32 	%f22, %f1, %f17;
	add.f32 	%f21, %f2, %f19;
	cvt.f64.f32 	%fd1, %f22;
	{
	.reg .b32 %temp; 
	mov.b64 	{%temp, %r7}, %fd1;
	}
	abs.f64 	%fd2, %fd1;
	{ // callseq 2, 0
	.param .b64 param0;
	st.param.f64 	[param0], %fd2;
	.param .b64 retval0;
	call.uni (retval0), 
	__internal_accurate_pow, 
	(
	param0
	);
	ld.param.f64 	%fd14, [retval0];
	} // callseq 2
	setp.lt.s32 	%p9, %r7, 0;
	neg.f64 	%fd16, %fd14;
	selp.f64 	%fd17, %fd16, %fd14, %p7;
	selp.f64 	%fd18, %fd17, %fd14, %p9;
	setp.eq.f32 	%p10, %f22, 0f00000000;
	selp.b32 	%r22, %r7, 0, %p7;
	or.b32  	%r23, %r22, 2146435072;
	selp.b32 	%r24, %r23, %r22, %p6;
	mov.b32 	%r25, 0;
	mov.b64 	%fd19, {%r25, %r24};
	selp.f64 	%fd34, %fd19, %fd18, %p10;
	add.f64 	%fd20, %fd1, 0d4000000000000000;
	{
	.reg .b32 %temp; 
	mov.b64 	{%temp, %r26}, %fd20;
	}
	and.b32  	%r27, %r26, 2146435072;
	setp.ne.s32 	%p11, %r27, 2146435072;
	@%p11 bra 	$L__BB1_7;
	setp.num.f32 	%p12, %f22, %f22;
	@%p12 bra 	$L__BB1_5;
	mov.f64 	%fd21, 0d4000000000000000;
	add.rn.f64 	%fd34, %fd1, %fd21;
	bra.uni 	$L__BB1_7;
$L__BB1_5:
	setp.neu.f64 	%p13, %fd2, 0d7FF0000000000000;
	@%p13 bra 	$L__BB1_7;
	setp.lt.s32 	%p14, %r7, 0;
	selp.b32 	%r28, %r5, %r4, %p1;
	selp.b32 	%r29, %r28, %r4, %p14;
	mov.b32 	%r30, 0;
	mov.b64 	%fd34, {%r30, %r29};
$L__BB1_7:
	setp.lt.s32 	%p15, %r2, 0;
	setp.eq.s32 	%p16, %r3, 1062207488;
	cvt.f64.f32 	%fd7, %f21;
	{
	.reg .b32 %temp; 
	mov.b64 	{%temp, %r8}, %fd7;
	}
	abs.f64 	%fd8, %fd7;
	{ // callseq 3, 0
	.param .b64 param0;
	st.param.f64 	[param0], %fd8;
	.param .b64 retval0;
	call.uni (retval0), 
	__internal_accurate_pow, 
	(
	param0
	);
	ld.param.f64 	%fd22, [retval0];
	} // callseq 3
	setp.lt.s32 	%p18, %r8, 0;
	neg.f64 	%fd24, %fd22;
	selp.f64 	%fd25, %fd24, %fd22, %p16;
	selp.f64 	%fd26, %fd25, %fd22, %p18;
	setp.eq.f32 	%p19, %f21, 0f00000000;
	selp.b32 	%r31, %r8, 0, %p16;
	or.b32  	%r32, %r31, 2146435072;
	selp.b32 	%r33, %r32, %r31, %p15;
	mov.b32 	%r34, 0;
	mov.b64 	%fd27, {%r34, %r33};
	selp.f64 	%fd35, %fd27, %fd26, %p19;
	add.f64 	%fd28, %fd7, 0d4000000000000000;
	{
	.reg .b32 %temp; 
	mov.b64 	{%temp, %r35}, %fd28;
	}
	and.b32  	%r36, %r35, 2146435072;
	setp.ne.s32 	%p20, %r36, 2146435072;
	@%p20 bra 	$L__BB1_12;
	setp.num.f32 	%p21, %f21, %f21;
	@%p21 bra 	$L__BB1_10;
	mov.f64 	%fd29, 0d4000000000000000;
	add.rn.f64 	%fd35, %fd7, %fd29;
	bra.uni 	$L__BB1_12;
$L__BB1_10:
	setp.neu.f64 	%p22, %fd8, 0d7FF0000000000000;
	@%p22 bra 	$L__BB1_12;
	setp.lt.s32 	%p23, %r8, 0;
	selp.b32 	%r37, %r5, %r4, %p1;
	selp.b32 	%r38, %r37, %r4, %p23;
	mov.b32 	%r39, 0;
	mov.b64 	%fd35, {%r39, %r38};
$L__BB1_12:
	setp.eq.f32 	%p24, %f21, 0f3F800000;
	selp.f64 	%fd30, 0d3FF0000000000000, %fd35, %p24;
	setp.eq.f32 	%p25, %f22, 0f3F800000;
	selp.f64 	%fd31, 0d3FF0000000000000, %fd34, %p25;
	add.f64 	%fd32, %fd31, %fd30;
	sqrt.rn.f64 	%fd33, %fd32;
	cvt.rn.f32.f64 	%f20, %fd33;
	setp.gt.f32 	%p26, %f20, 0f40000000;
	@%p26 bra 	$L__BB1_14;
	add.s32 	%r40, %r41, 1;
	setp.ne.s32 	%p27, %r40, %r11;
	mov.u32 	%r41, %r11;
	@%p27 bra 	$L__BB1_2;
$L__BB1_14:
	cvta.to.global.u64 	%rd2, %rd1;
	mul.wide.s32 	%rd3, %r1, 4;
	add.s64 	%rd4, %rd2, %rd3;
	st.global.u32 	[%rd4], %r41;
	ret;

}
	// .globl	_Z16calc_CMandelbrotPilii
.visible .entry _Z16calc_CMandelbrotPilii(
	.param .u64 .ptr .align 1 _Z16calc_CMandelbrotPilii_param_0,
	.param .u64 _Z16calc_CMandelbrotPilii_param_1,
	.param .u32 _Z16calc_CMandelbrotPilii_param_2,
	.param .u32 _Z16calc_CMandelbrotPilii_param_3
)
{
	.reg .pred 	%p<28>;
	.reg .b32 	%r<45>;
	.reg .b32 	%f<22>;
	.reg .b64 	%rd<7>;
	.reg .b64 	%fd<41>;

	ld.param.u64 	%rd1, [_Z16calc_CMandelbrotPilii_param_0];
	ld.param.u64 	%rd2, [_Z16calc_CMandelbrotPilii_param_1];
	ld.param.u32 	%r13, [_Z16calc_CMandelbrotPilii_param_2];
	ld.param.u32 	%r14, [_Z16calc_CMandelbrotPilii_param_3];
	mov.u32 	%r15, %ntid.x;
	mov.u32 	%r16, %ctaid.x;
	mov.u32 	%r17, %tid.x;
	mad.lo.s32 	%r1, %r15, %r16, %r17;
	div.s32 	%r18, %r1, %r13;
	mul.lo.s32 	%r19, %r18, %r13;
	sub.s32 	%r20, %r1, %r19;
	add.s32 	%r21, %r14, -1;
	cvt.rn.f64.s32 	%fd13, %r21;
	mov.f64 	%fd14, 0d4010000000000000;
	div.rn.f64 	%fd15, %fd14, %fd13;
	cvt.rn.f32.f64 	%f8, %fd15;
	add.s32 	%r22, %r13, -1;
	cvt.rn.f64.s32 	%fd16, %r22;
	div.rn.f64 	%fd17, %fd14, %fd16;
	cvt.rn.f32.f64 	%f9, %fd17;
	cvt.rn.f32.s32 	%f10, %r18;
	mul.f32 	%f1, %f8, %f10;
	cvt.rn.f32.s32 	%f11, %r20;
	fma.rn.f32 	%f2, %f9, %f11, 0fC0000000;
	setp.lt.s64 	%p2, %rd2, 1;
	mov.b32 	%r44, 0;
	@%p2 bra 	$L__BB2_14;
	mov.f64 	%fd18, 0d4000000000000000;
	{
	.reg .b32 %temp; 
	mov.b64 	{%temp, %r2}, %fd18;
	}
	and.b32  	%r3, %r2, 2146435072;
	setp.eq.s32 	%p3, %r3, 1062207488;
	setp.lt.s32 	%p4, %r2, 0;
	selp.b32 	%r4, 0, 2146435072, %p4;
	and.b32  	%r24, %r2, 2147483647;
	setp.ne.s32 	%p5, %r24, 1071644672;
	and.pred  	%p1, %p3, %p5;
	or.b32  	%r5, %r4, -2147483648;
	cvt.u32.u64 	%r6, %rd2;
	mov.f32 	%f13, 0f40000000;
	sub.f32 	%f3, %f13, %f1;
	mov.f32 	%f20, 0f00000000;
	mov.b32 	%r43, 0;
	mov.f32 	%f21, %f20;
$L__BB2_2:
	mov.u32 	%r44, %r43;
	setp.lt.s32 	%p6, %r2, 0;
	setp.eq.s32 	%p7, %r3, 1062207488;
	mul.f32 	%f14, %f21, %f21;
	mul.f32 	%f15, %f20, %f20;
	sub.f32 	%f16, %f14, %f15;
	mul.f32 	%f17, %f21, %f20;
	fma.rn.f32 	%f18, %f21, %f20, %f17;
	add.f32 	%f21, %f2, %f16;
	add.f32 	%f20, %f3, %f18;
	cvt.f64.f32 	%fd1, %f21;
	{
	.reg .b32 %temp; 
	mov.b64 	{%temp, %r8}, %fd1;
	}
	abs.f64 	%fd2, %fd1;
	{ // callseq 4, 0
	.param .b64 param0;
	st.param.f64 	[param0], %fd2;
	.param .b64 retval0;
	call.uni (retval0), 
	__internal_accurate_pow, 
	(
	param0
	);
	ld.param.f64 	%fd19, [retval0];
	} // callseq 4
	setp.lt.s32 	%p9, %r8, 0;
	neg.f64 	%fd21, %fd19;
	selp.f64 	%fd22, %fd21, %fd19, %p7;
	selp.f64 	%fd23, %fd22, %fd19, %p9;
	setp.eq.f32 	%p10, %f21, 0f00000000;
	selp.b32 	%r25, %r8, 0, %p7;
	or.b32  	%r26, %r25, 2146435072;
	selp.b32 	%r27, %r26, %r25, %p6;
	mov.b32 	%r28, 0;
	mov.b64 	%fd24, {%r28, %r27};
	selp.f64 	%fd39, %fd24, %fd23, %p10;
	add.f64 	%fd25, %fd1, 0d4000000000000000;
	{
	.reg .b32 %temp; 
	mov.b64 	{%temp, %r29}, %fd25;
	}
	and.b32  	%r30, %r29, 2146435072;
	setp.ne.s32 	%p11, %r30, 2146435072;
	@%p11 bra 	$L__BB2_7;
	setp.num.f32 	%p12, %f21, %f21;
	@%p12 bra 	$L__BB2_5;
	mov.f64 	%fd26, 0d4000000000000000;
	add.rn.f64 	%fd39, %fd1, %fd26;
	bra.uni 	$L__BB2_7;
$L__BB2_5:
	setp.neu.f64 	%p13, %fd2, 0d7FF0000000000000;
	@%p13 bra 	$L__BB2_7;
	setp.lt.s32 	%p14, %r8, 0;
	selp.b32 	%r31, %r5, %r4, %p1;
	selp.b32 	%r32, %r31, %r4, %p14;
	mov.b32 	%r33, 0;
	mov.b64 	%fd39, {%r33, %r32};
$L__BB2_7:
	setp.lt.s32 	%p15, %r2, 0;
	setp.eq.s32 	%p16, %r3, 1062207488;
	cvt.f64.f32 	%fd7, %f20;
	{
	.reg .b32 %temp; 
	mov.b64 	{%temp, %r9}, %fd7;
	}
	abs.f64 	%fd8, %fd7;
	{ // callseq 5, 0
	.param .b64 param0;
	st.param.f64 	[param0], %fd8;
	.param .b64 retval0;
	call.uni (retval0), 
	__internal_accurate_pow, 
	(
	param0
	);
	ld.param.f64 	%fd27, [retval0];
	} // callseq 5
	setp.lt.s32 	%p18, %r9, 0;
	neg.f64 	%fd29, %fd27;
	selp.f64 	%fd30, %fd29, %fd27, %p16;
	selp.f64 	%fd31, %fd30, %fd27, %p18;
	setp.eq.f32 	%p19, %f20, 0f00000000;
	selp.b32 	%r34, %r9, 0, %p16;
	or.b32  	%r35, %r34, 2146435072;
	selp.b32 	%r36, %r35, %r34, %p15;
	mov.b32 	%r37, 0;
	mov.b64 	%fd32, {%r37, %r36};
	selp.f64 	%fd40, %fd32, %fd31, %p19;
	add.f64 	%fd33, %fd7, 0d4000000000000000;
	{
	.reg .b32 %temp; 
	mov.b64 	{%temp, %r38}, %fd33;
	}
	and.b32  	%r39, %r38, 2146435072;
	setp.ne.s32 	%p20, %r39, 2146435072;
	@%p20 bra 	$L__BB2_12;
	setp.num.f32 	%p21, %f20, %f20;
	@%p21 bra 	$L__BB2_10;
	mov.f64 	%fd34, 0d4000000000000000;
	add.rn.f64 	%fd40, %fd7, %fd34;
	bra.uni 	$L__BB2_12;
$L__BB2_10:
	setp.neu.f64 	%p22, %fd8, 0d7FF0000000000000;
	@%p22 bra 	$L__BB2_12;
	setp.lt.s32 	%p23, %r9, 0;
	selp.b32 	%r40, %r5, %r4, %p1;
	selp.b32 	%r41, %r40, %r4, %p23;
	mov.b32 	%r42, 0;
	mov.b64 	%fd40, {%r42, %r41};
$L__BB2_12:
	setp.eq.f32 	%p24, %f20, 0f3F800000;
	selp.f64 	%fd35, 0d3FF0000000000000, %fd40, %p24;
	setp.eq.f32 	%p25, %f21, 0f3F800000;
	selp.f64 	%fd36, 0d3FF0000000000000, %fd39, %p25;
	add.f64 	%fd37, %fd36, %fd35;
	sqrt.rn.f64 	%fd38, %fd37;
	cvt.rn.f32.f64 	%f19, %fd38;
	setp.gt.f32 	%p26, %f19, 0f40000000;
	@%p26 bra 	$L__BB2_14;
	add.s32 	%r43, %r44, 1;
	cvt.u64.u32 	%rd3, %r43;
	setp.gt.u64 	%p27, %rd2, %rd3;
	mov.u32 	%r44, %r6;
	@%p27 bra 	$L__BB2_2;
$L__BB2_14:
	cvta.to.global.u64 	%rd4, %rd1;
	mul.wide.s32 	%rd5, %r1, 4;
	add.s64 	%rd6, %rd4, %rd5;
	st.global.u32 	[%rd6], %r44;
	ret;

}
	// .globl	_Z16calc_CMandelbrotPiliiffffi
.visible .entry _Z16calc_CMandelbrotPiliiffffi(
	.param .u64 .ptr .align 1 _Z16calc_CMandelbrotPiliiffffi_param_0,
	.param .u64 _Z16calc_CMandelbrotPiliiffffi_param_1,
	.param .u32 _Z16calc_CMandelbrotPiliiffffi_param_2,
	.param .u32 _Z16calc_CMandelbrotPiliiffffi_param_3,
	.param .f32 _Z16calc_CMandelbrotPiliiffffi_param_4,
	.param .f32 _Z16calc_CMandelbrotPiliiffffi_param_5,
	.param .f32 _Z16calc_CMandelbrotPiliiffffi_param_6,
	.param .f32 _Z16calc_CMandelbrotPiliiffffi_param_7,
	.param .u32 _Z16calc_CMandelbrotPiliiffffi_param_8
)
{
	.reg .pred 	%p<28>;
	.reg .b32 	%r<45>;
	.reg .b32 	%f<22>;
	.reg .b64 	%rd<7>;
	.reg .b64 	%fd<41>;

	ld.param.u64 	%rd1, [_Z16calc_CMandelbrotPiliiffffi_param_0];
	ld.param.u64 	%rd2, [_Z16calc_CMandelbrotPiliiffffi_param_1];
	ld.param.u32 	%r13, [_Z16calc_CMandelbrotPiliiffffi_param_2];
	ld.param.u32 	%r14, [_Z16calc_CMandelbrotPiliiffffi_param_3];
	mov.u32 	%r15, %ntid.x;
	mov.u32 	%r16, %ctaid.x;
	mov.u32 	%r17, %tid.x;
	mad.lo.s32 	%r1, %r15, %r16, %r17;
	div.s32 	%r18, %r1, %r13;
	mul.lo.s32 	%r19, %r18, %r13;
	sub.s32 	%r20, %r1, %r19;
	add.s32 	%r21, %r14, -1;
	cvt.rn.f64.s32 	%fd13, %r21;
	mov.f64 	%fd14, 0d4010000000000000;
	div.rn.f64 	%fd15, %fd14, %fd13;
	cvt.rn.f32.f64 	%f8, %fd15;
	add.s32 	%r22, %r13, -1;
	cvt.rn.f64.s32 	%fd16, %r22;
	div.rn.f64 	%fd17, %fd14, %fd16;
	cvt.rn.f32.f64 	%f9, %fd17;
	cvt.rn.f32.s32 	%f10, %r18;
	mul.f32 	%f1, %f8, %f10;
	cvt.rn.f32.s32 	%f11, %r20;
	fma.rn.f32 	%f2, %f9, %f11, 0fC0000000;
	setp.lt.s64 	%p2, %rd2, 1;
	mov.b32 	%r44, 0;
	@%p2 bra 	$L__BB3_14;
	mov.f64 	%fd18, 0d4000000000000000;
	{
	.reg .b32 %temp; 
	mov.b64 	{%temp, %r2}, %fd18;
	}
	and.b32  	%r3, %r2, 2146435072;
	setp.eq.s32 	%p3, %r3, 1062207488;
	setp.lt.s32 	%p4, %r2, 0;
	selp.b32 	%r4, 0, 2146435072, %p4;
	and.b32  	%r24, %r2, 2147483647;
	setp.ne.s32 	%p5, %r24, 1071644672;
	and.pred  	%p1, %p3, %p5;
	or.b32  	%r5, %r4, -2147483648;
	cvt.u32.u64 	%r6, %rd2;
	mov.f32 	%f13, 0f40000000;
	sub.f32 	%f3, %f13, %f1;
	mov.f32 	%f20, 0f00000000;
	mov.b32 	%r43, 0;
	mov.f32 	%f21, %f20;
$L__BB3_2:
	mov.u32 	%r44, %r43;
	setp.lt.s32 	%p6, %r2, 0;
	setp.eq.s32 	%p7, %r3, 1062207488;
	mul.f32 	%f14, %f21, %f21;
	mul.f32 	%f15, %f20, %f20;
	sub.f32 	%f16, %f14, %f15;
	mul.f32 	%f17, %f21, %f20;
	fma.rn.f32 	%f18, %f21, %f20, %f17;
	add.f32 	%f21, %f2, %f16;
	add.f32 	%f20, %f3, %f18;
	cvt.f64.f32 	%fd1, %f21;
	{
	.reg .b32 %temp; 
	mov.b64 	{%temp, %r8}, %fd1;
	}
	abs.f64 	%fd2, %fd1;
	{ // callseq 6, 0
	.param .b64 param0;
	st.param.f64 	[param0], %fd2;
	.param .b64 retval0;
	call.uni (retval0), 
	__internal_accurate_pow, 
	(
	param0
	);
	ld.param.f64 	%fd19, [retval0];
	} // callseq 6
	setp.lt.s32 	%p9, %r8, 0;
	neg.f64 	%fd21, %fd19;
	selp.f64 	%fd22, %fd21, %fd19, %p7;
	selp.f64 	%fd23, %fd22, %fd19, %p9;
	setp.eq.f32 	%p10, %f21, 0f00000000;
	selp.b32 	%r25, %r8, 0, %p7;
	or.b32  	%r26, %r25, 2146435072;
	selp.b32 	%r27, %r26, %r25, %p6;
	mov.b32 	%r28, 0;
	mov.b64 	%fd24, {%r28, %r27};
	selp.f64 	%fd39, %fd24, %fd23, %p10;
	add.f64 	%fd25, %fd1, 0d4000000000000000;
	{
	.reg .b32 %temp; 
	mov.b64 	{%temp, %r29}, %fd25;
	}
	and.b32  	%r30, %r29, 2146435072;
	setp.ne.s32 	%p11, %r30, 2146435072;
	@%p11 bra 	$L__BB3_7;
	setp.num.f32 	%p12, %f21, %f21;
	@%p12 bra 	$L__BB3_5;
	mov.f64 	%fd26, 0d4000000000000000;
	add.rn.f64 	%fd39, %fd1, %fd26;
	bra.uni 	$L__BB3_7;
$L__BB3_5:
	setp.neu.f64 	%p13, %fd2, 0d7FF0000000000000;
	@%p13 bra 	$L__BB3_7;
	setp.lt.s32 	%p14, %r8, 0;
	selp.b32 	%r31, %r5, %r4, %p1;
	selp.b32 	%r32, %r31, %r4, %p14;
	mov.b32 	%r33, 0;
	mov.b64 	%fd39, {%r33, %r32};
$L__BB3_7:
	setp.lt.s32 	%p15, %r2, 0;
	setp.eq.s32 	%p16, %r3, 1062207488;
	cvt.f64.f32 	%fd7, %f20;
	{
	.reg .b32 %temp; 
	mov.b64 	{%temp, %r9}, %fd7;
	}
	abs.f64 	%fd8, %fd7;
	{ // callseq 7, 0
	.param .b64 param0;
	st.param.f64 	[param0], %fd8;
	.param .b64 retval0;
	call.uni (retval0), 
	__internal_accurate_pow, 
	(
	param0
	);
	ld.param.f64 	%fd27, [retval0];
	} // callseq 7
	setp.lt.s32 	%p18, %r9, 0;
	neg.f64 	%fd29, %fd27;
	selp.f64 	%fd30, %fd29, %fd27, %p16;
	selp.f64 	%fd31, %fd30, %fd27, %p18;
	setp.eq.f32 	%p19, %f20, 0f00000000;
	selp.b32 	%r34, %r9, 0, %p16;
	or.b32  	%r35, %r34, 2146435072;
	selp.b32 	%r36, %r35, %r34, %p15;
	mov.b32 	%r37, 0;
	mov.b64 	%fd32, {%r37, %r36};
	selp.f64 	%fd40, %fd32, %fd31, %p19;
	add.f64 	%fd33, %fd7, 0d4000000000000000;
	{
	.reg .b32 %temp; 
	mov.b64 	{%temp, %r38}, %fd33;
	}
	and.b32  	%r39, %r38, 2146435072;
	setp.ne.s32 	%p20, %r39, 2146435072;
	@%p20 bra 	$L__BB3_12;
	setp.num.f32 	%p21, %f20, %f20;
	@%p21 bra 	$L__BB3_10;
	mov.f64 	%fd34, 0d4000000000000000;
	add.rn.f64 	%fd40, %fd7, %fd34;
	bra.uni 	$L__BB3_12;
$L__BB3_10:
	setp.neu.f64 	%p22, %fd8, 0d7FF0000000000000;
	@%p22 bra 	$L__BB3_12;
	setp.lt.s32 	%p23, %r9, 0;
	selp.b32 	%r40, %r5, %r4, %p1;
	selp.b32 	%r41, %r40, %r4, %p23;
	mov.b32 	%r42, 0;
	mov.b64 	%fd40, {%r42, %r41};
$L__BB3_12:
	setp.eq.f32 	%p24, %f20, 0f3F800000;
	selp.f64 	%fd35, 0d3FF0000000000000, %fd40, %p24;
	setp.eq.f32 	%p25, %f21, 0f3F800000;
	selp.f64 	%fd36, 0d3FF0000000000000, %fd39, %p25;
	add.f64 	%fd37, %fd36, %fd35;
	sqrt.rn.f64 	%fd38, %fd37;
	cvt.rn.f32.f64 	%f19, %fd38;
	setp.gt.f32 	%p26, %f19, 0f40000000;
	@%p26 bra 	$L__BB3_14;
	add.s32 	%r43, %r44, 1;
	cvt.u64.u32 	%rd3, %r43;
	setp.gt.u64 	%p27, %rd2, %rd3;
	mov.u32 	%r44, %r6;
	@%p27 bra 	$L__BB3_2;
$L__BB3_14:
	cvta.to.global.u64 	%rd4, %rd1;
	mul.wide.s32 	%rd5, %r1, 4;
	add.s64 	%rd6, %rd4, %rd5;
	st.global.u32 	[%rd6], %r44;
	ret;

}
.func  (.param .b64 func_retval0) __internal_accurate_pow(
	.param .b64 __internal_accurate_pow_param_0
)
{
	.reg .pred 	%p<8>;
	.reg .b32 	%r<49>;
	.reg .b32 	%f<3>;
	.reg .b64 	%fd<109>;

	ld.param.f64 	%fd10, [__internal_accurate_pow_param_0];
	{
	.reg .b32 %temp; 
	mov.b64 	{%temp, %r46}, %fd10;
	}
	{
	.reg .b32 %temp; 
	mov.b64 	{%r45, %temp}, %fd10;
	}
	shr.u32 	%r47, %r46, 20;
	setp.gt.u32 	%p1, %r46, 1048575;
	@%p1 bra 	$L__BB4_2;
	mul.f64 	%fd11, %fd10, 0d4350000000000000;
	{
	.reg .b32 %temp; 
	mov.b64 	{%temp, %r46}, %fd11;
	}
	{
	.reg .b32 %temp; 
	mov.b64 	{%r45, %temp}, %fd11;
	}
	shr.u32 	%r16, %r46, 20;
	add.s32 	%r47, %r16, -54;
$L__BB4_2:
	add.s32 	%r48, %r47, -1023;
	and.b32  	%r17, %r46, -2146435073;
	or.b32  	%r18, %r17, 1072693248;
	mov.b64 	%fd107, {%r45, %r18};
	setp.lt.u32 	%p2, %r18, 1073127583;
	@%p2 bra 	$L__BB4_4;
	{
	.reg .b32 %temp; 
	mov.b64 	{%r19, %temp}, %fd107;
	}
	{
	.reg .b32 %temp; 
	mov.b64 	{%temp, %r20}, %fd107;
	}
	add.s32 	%r21, %r20, -1048576;
	mov.b64 	%fd107, {%r19, %r21};
	add.s32 	%r48, %r47, -1022;
$L__BB4_4:
	add.f64 	%fd12, %fd107, 0dBFF0000000000000;
	add.f64 	%fd13, %fd107, 0d3FF0000000000000;
	rcp.approx.ftz.f64 	%fd14, %fd13;
	neg.f64 	%fd15, %fd13;
	fma.rn.f64 	%fd16, %fd15, %fd14, 0d3FF0000000000000;
	fma.rn.f64 	%fd17, %fd16, %fd16, %fd16;
	fma.rn.f64 	%fd18, %fd17, %fd14, %fd14;
	mul.f64 	%fd19, %fd12, %fd18;
	fma.rn.f64 	%fd20, %fd12, %fd18, %fd19;
	mul.f64 	%fd21, %fd20, %fd20;
	fma.rn.f64 	%fd22, %fd21, 0d3EB0F5FF7D2CAFE2, 0d3ED0F5D241AD3B5A;
	fma.rn.f64 	%fd23, %fd22, %fd21, 0d3EF3B20A75488A3F;
	fma.rn.f64 	%fd24, %fd23, %fd21, 0d3F1745CDE4FAECD5;
	fma.rn.f64 	%fd25, %fd24, %fd21, 0d3F3C71C7258A578B;
	fma.rn.f64 	%fd26, %fd25, %fd21, 0d3F6249249242B910;
	fma.rn.f64 	%fd27, %fd26, %fd21, 0d3F89999999999DFB;
	sub.f64 	%fd28, %fd12, %fd20;
	add.f64 	%fd29, %fd28, %fd28;
	neg.f64 	%fd30, %fd20;
	fma.rn.f64 	%fd31, %fd30, %fd12, %fd29;
	mul.f64 	%fd32, %fd18, %fd31;
	fma.rn.f64 	%fd33, %fd21, %fd27, 0d3FB5555555555555;
	mov.f64 	%fd34, 0d3FB5555555555555;
	sub.f64 	%fd35, %fd34, %fd33;
	fma.rn.f64 	%fd36, %fd21, %fd27, %fd35;
	add.f64 	%fd37, %fd36, 0dBC46A4CB00B9E7B0;
	add.f64 	%fd38, %fd33, %fd37;
	sub.f64 	%fd39, %fd33, %fd38;
	add.f64 	%fd40, %fd37, %fd39;
	mul.rn.f64 	%fd41, %fd20, %fd20;
	neg.f64 	%fd42, %fd41;
	fma.rn.f64 	%fd43, %fd20, %fd20, %fd42;
	{
	.reg .b32 %temp; 
	mov.b64 	{%r22, %temp}, %fd32;
	}
	{
	.reg .b32 %temp; 
	mov.b64 	{%temp, %r23}, %fd32;
	}
	add.s32 	%r24, %r23, 1048576;
	mov.b64 	%fd44, {%r22, %r24};
	fma.rn.f64 	%fd45, %fd20, %fd44, %fd43;
	mul.rn.f64 	%fd46, %fd41, %fd20;
	neg.f64 	%fd47, %fd46;
	fma.rn.f64 	%fd48, %fd41, %fd20, %fd47;
	fma.rn.f64 	%fd49, %fd41, %fd32, %fd48;
	fma.rn.f64 	%fd50, %fd45, %fd20, %fd49;
	mul.rn.f64 	%fd51, %fd38, %fd46;
	neg.f64 	%fd52, %fd51;
	fma.rn.f64 	%fd53, %fd38, %fd46, %fd52;
	fma.rn.f64 	%fd54, %fd38, %fd50, %fd53;
	fma.rn.f64 	%fd55, %fd40, %fd46, %fd54;
	add.f64 	%fd56, %fd51, %fd55;
	sub.f64 	%fd57, %fd51, %fd56;
	add.f64 	%fd58, %fd55, %fd57;
	add.f64 	%fd59, %fd20, %fd56;
	sub.f64 	%fd60, %fd20, %fd59;
	add.f64 	%fd61, %fd56, %fd60;
	add.f64 	%fd62, %fd58, %fd61;
	add.f64 	%fd63, %fd32, %fd62;
	add.f64 	%fd64, %fd59, %fd63;
	sub.f64 	%fd65, %fd59, %fd64;
	add.f64 	%fd66, %fd63, %fd65;
	xor.b32  	%r25, %r48, -2147483648;
	mov.b32 	%r26, 1127219200;
	mov.b64 	%fd67, {%r25, %r26};
	mov.b32 	%r27, -2147483648;
	mov.b64 	%fd68, {%r27, %r26};
	sub.f64 	%fd69, %fd67, %fd68;
	fma.rn.f64 	%fd70, %fd69, 0d3FE62E42FEFA39EF, %fd64;
	fma.rn.f64 	%fd71, %fd69, 0dBFE62E42FEFA39EF, %fd70;
	sub.f64 	%fd72, %fd71, %fd64;
	sub.f64 	%fd73, %fd66, %fd72;
	fma.rn.f64 	%fd74, %fd69, 0d3C7ABC9E3B39803F, %fd73;
	add.f64 	%fd75, %fd70, %fd74;
	sub.f64 	%fd76, %fd70, %fd75;
	add.f64 	%fd77, %fd74, %fd76;
	mov.f64 	%fd78, 0d4000000000000000;
	{
	.reg .b32 %temp; 
	mov.b64 	{%temp, %r28}, %fd78;
	}
	{
	.reg .b32 %temp; 
	mov.b64 	{%r29, %temp}, %fd78;
	}
	shl.b32 	%r30, %r28, 1;
	setp.gt.u32 	%p3, %r30, -33554433;
	and.b32  	%r31, %r28, -15728641;
	selp.b32 	%r32, %r31, %r28, %p3;
	mov.b64 	%fd79, {%r29, %r32};
	mul.rn.f64 	%fd80, %fd75, %fd79;
	neg.f64 	%fd81, %fd80;
	fma.rn.f64 	%fd82, %fd75, %fd79, %fd81;
	fma.rn.f64 	%fd83, %fd77, %fd79, %fd82;
	add.f64 	%fd4, %fd80, %fd83;
	sub.f64 	%fd84, %fd80, %fd4;
	add.f64 	%fd5, %fd83, %fd84;
	fma.rn.f64 	%fd85, %fd4, 0d3FF71547652B82FE, 0d4338000000000000;
	{
	.reg .b32 %temp; 
	mov.b64 	{%r13, %temp}, %fd85;
	}
	mov.f64 	%fd86, 0dC338000000000000;
	add.rn.f64 	%fd87, %fd85, %fd86;
	fma.rn.f64 	%fd88, %fd87, 0dBFE62E42FEFA39EF, %fd4;
	fma.rn.f64 	%fd89, %fd87, 0dBC7ABC9E3B39803F, %fd88;
	fma.rn.f64 	%fd90, %fd89, 0d3E5ADE1569CE2BDF, 0d3E928AF3FCA213EA;
	fma.rn.f64 	%fd91, %fd90, %fd89, 0d3EC71DEE62401315;
	fma.rn.f64 	%fd92, %fd91, %fd89, 0d3EFA01997C89EB71;
	fma.rn.f64 	%fd93, %fd92, %fd89, 0d3F2A01A014761F65;
	fma.rn.f64 	%fd94, %fd93, %fd89, 0d3F56C16C1852B7AF;
	fma.rn.f64 	%fd95, %fd94, %fd89, 0d3F81111111122322;
	fma.rn.f64 	%fd96, %fd95, %fd89, 0d3FA55555555502A1;
	fma.rn.f64 	%fd97, %fd96, %fd89, 0d3FC5555555555511;
	fma.rn.f64 	%fd98, %fd97, %fd89, 0d3FE000000000000B;
	fma.rn.f64 	%fd99, %fd98, %fd89, 0d3FF0000000000000;
	fma.rn.f64 	%fd100, %fd99, %fd89, 0d3FF0000000000000;
	{
	.reg .b32 %temp; 
	mov.b64 	{%r14, %temp}, %fd100;
	}
	{
	.reg .b32 %temp; 
	mov.b64 	{%temp, %r15}, %fd100;
	}
	shl.b32 	%r33, %r13, 20;
	add.s32 	%r34, %r33, %r15;
	mov.b64 	%fd108, {%r14, %r34};
	{
	.reg .b32 %temp; 
	mov.b64 	{%temp, %r35}, %fd4;
	}
	mov.b32 	%f2, %r35;
	abs.f32 	%f1, %f2;
	setp.lt.f32 	%p4, %f1, 0f4086232B;
	@%p4 bra 	$L__BB4_7;
	setp.lt.f64 	%p5, %fd4, 0d0000000000000000;
	add.f64 	%fd101, %fd4, 0d7FF0000000000000;
	selp.f64 	%fd108, 0d0000000000000000, %fd101, %p5;
	setp.geu.f32 	%p6, %f1, 0f40874800;
	@%p6 bra 	$L__BB4_7;
	shr.u32 	%r36, %r13, 31;
	add.s32 	%r37, %r13, %r36;
	shr.s32 	%r38, %r37, 1;
	shl.b32 	%r39, %r38, 20;
	add.s32 	%r40, %r15, %r39;
	mov.b64 	%fd102, {%r14, %r40};
	sub.s32 	%r41, %r13, %r38;
	shl.b32 	%r42, %r41, 20;
	add.s32 	%r43, %r42, 1072693248;
	mov.b32 	%r44, 0;
	mov.b64 	%fd103, {%r44, %r43};
	mul.f64 	%fd108, %fd103, %fd102;
$L__BB4_7:
	abs.f64 	%fd104, %fd108;
	setp.eq.f64 	%p7, %fd104, 0d7FF0000000000000;
	fma.rn.f64 	%fd105, %fd108, %fd5, %fd108;
	selp.f64 	%fd106, %fd108, %fd105, %p7;
	st.param.f64 	[func_retval0], %fd106;
	ret;

}


// ===== COMPILED SASS (sm_100) =====

	.target	sm_100

	.elftype	@"ET_EXEC"


//--------------------- .note.nv.tkinfo           --------------------------
	.section	.note.nv.tkinfo,"",@"SHT_NOTE"
	.sectionflags	@"SHF_NOTE_NV_TKINFO"
	.tkinfo
        /*0018*/ 	.word	0x00000002
        /*0030*/ 	.string	""
        /*0030*/ 	.string	"ptxas"
        /*0030*/ 	.string	"Cuda compilation tools, release 13.0, V13.0.88"
        /*0030*/ 	.string	"Build cuda_13.0.r13.0/compiler.36424714_0"
        /*0030*/ 	.string	"-arch sm_100 -m 64 "



//--------------------- .note.nv.cuinfo           --------------------------
	.section	.note.nv.cuinfo,"",@"SHT_NOTE"
	.sectionflags	@"SHF_NOTE_NV_CUINFO"
        /*0018*/ 	.short	0x0002
        /*001a*/ 	.short	0x0064
        /*001c*/ 	.short	0x0082
	.zero		2


//--------------------- .nv.info                  --------------------------
	.section	.nv.info,"",@"SHT_CUDA_INFO"
	.align	4


	//----- nvinfo : EIATTR_REGCOUNT
	.align		4
        /*0000*/ 	.byte	0x04, 0x2f
        /*0002*/ 	.short	(.L_1 - .L_0)
	.align		4
.L_0:
        /*0004*/ 	.word	index@(_Z14calc_CJuliasetPfffifffii)
        /*0008*/ 	.word	0x00000020


	//----- nvinfo : EIATTR_FRAME_SIZE
	.align		4
.L_1:
        /*000c*/ 	.byte	0x04, 0x11
        /*000e*/ 	.short	(.L_3 - .L_2)
	.align		4
.L_2:
        /*0010*/ 	.word	index@($_Z14calc_CJuliasetPfffifffii$__internal_accurate_pow)
        /*0014*/ 	.word	0x00000000


	//----- nvinfo : EIATTR_FRAME_SIZE
	.align		4
.L_3:
        /*0018*/ 	.byte	0x04, 0x11
        /*001a*/ 	.short	(.L_5 - .L_4)
	.align		4
.L_4:
        /*001c*/ 	.word	index@($__internal_5_$__cuda_sm20_dsqrt_rn_f64_mediumpath_v1)
        /*0020*/ 	.word	0x00000000


	//----- nvinfo : EIATTR_FRAME_SIZE
	.align		4
.L_5:
        /*0024*/ 	.byte	0x04, 0x11
        /*0026*/ 	.short	(.L_7 - .L_6)
	.align		4
.L_6:
        /*0028*/ 	.word	index@(_Z14calc_CJuliasetPfffifffii)
        /*002c*/ 	.word	0x00000000


	//----- nvinfo : EIATTR_REGCOUNT
	.align		4
.L_7:
        /*0030*/ 	.byte	0x04, 0x2f
        /*0032*/ 	.short	(.L_9 - .L_8)
	.align		4
.L_8:
        /*0034*/ 	.word	index@(_Z16calc_CMandelbrotPiifffii)
        /*0038*/ 	.word	0x00000022


	//----- nvinfo : EIATTR_FRAME_SIZE
	.align		4
.L_9:
        /*003c*/ 	.byte	0x04, 0x11
        /*003e*/ 	.short	(.L_11 - .L_10)
	.align		4
.L_10:
        /*0040*/ 	.word	index@($_Z16calc_CMandelbrotPiifffii$__internal_accurate_pow)
        /*0044*/ 	.word	0x00000000


	//----- nvinfo : EIATTR_FRAME_SIZE
	.align		4
.L_11:
        /*0048*/ 	.byte	0x04, 0x11
        /*004a*/ 	.short	(.L_13 - .L_12)
	.align		4
.L_12:
        /*004c*/ 	.word	index@($__internal_4_$__cuda_sm20_dsqrt_rn_f64_mediumpath_v1)
        /*0050*/ 	.word	0x00000000


	//----- nvinfo : EIATTR_FRAME_SIZE
	.align		4
.L_13:
        /*0054*/ 	.byte	0x04, 0x11
        /*0056*/ 	.short	(.L_15 - .L_14)
	.align		4
.L_14:
        /*0058*/ 	.word	index@(_Z16calc_CMandelbrotPiifffii)
        /*005c*/ 	.word	0x00000000


	//----- nvinfo : EIATTR_REGCOUNT
	.align		4
.L_15:
        /*0060*/ 	.byte	0x04, 0x2f
        /*0062*/ 	.short	(.L_17 - .L_16)
	.align		4
.L_16:
        /*0064*/ 	.word	index@(_Z16calc_CMandelbrotPilii)
        /*0068*/ 	.word	0x00000022


	//----- nvinfo : EIATTR_FRAME_SIZE
	.align		4
.L_17:
        /*006c*/ 	.byte	0x04, 0x11
        /*006e*/ 	.short	(.L_19 - .L_18)
	.align		4
.L_18:
        /*0070*/ 	.word	index@($_Z16calc_CMandelbrotPilii$__internal_accurate_pow)
        /*0074*/ 	.word	0x00000000


	//----- nvinfo : EIATTR_FRAME_SIZE
	.align		4
.L_19:
        /*0078*/ 	.byte	0x04, 0x11
        /*007a*/ 	.short	(.L_21 - .L_20)
	.align		4
.L_20:
        /*007c*/ 	.word	index@($__internal_3_$__cuda_sm20_dsqrt_rn_f64_mediumpath_v1)
        /*0080*/ 	.word	0x00000000


	//----- nvinfo : EIATTR_FRAME_SIZE
	.align		4
.L_21:
        /*0084*/ 	.byte	0x04, 0x11
        /*0086*/ 	.short	(.L_23 - .L_22)
	.align		4
.L_22:
        /*0088*/ 	.word	index@($__internal_2_$__cuda_sm20_div_rn_f64_full)
        /*008c*/ 	.word	0x00000000


	//----- nvinfo : EIATTR_FRAME_SIZE
	.align		4
.L_23:
        /*0090*/ 	.byte	0x04, 0x11
        /*0092*/ 	.short	(.L_25 - .L_24)
	.align		4
.L_24:
        /*0094*/ 	.word	index@(_Z16calc_CMandelbrotPilii)
        /*0098*/ 	.word	0x00000000


	//----- nvinfo : EIATTR_REGCOUNT
	.align		4
.L_25:
        /*009c*/ 	.byte	0x04, 0x2f
        /*009e*/ 	.short	(.L_27 - .L_26)
	.align		4
.L_26:
        /*00a0*/ 	.word	index@(_Z16calc_CMandelbrotPiliiffffi)
        /*00a4*/ 	.word	0x00000022


	//----- nvinfo : EIATTR_FRAME_SIZE
	.align		4
.L_27:
        /*00a8*/ 	.byte	0x04, 0x11
        /*00aa*/ 	.short	(.L_29 - .L_28)
	.align		4
.L_28:
        /*00ac*/ 	.word	index@($_Z16calc_CMandelbrotPiliiffffi$__internal_accurate_pow)
        /*00b0*/ 	.word	0x00000000


	//----- nvinfo : EIATTR_FRAME_SIZE
	.align		4
.L_29:
        /*00b4*/ 	.byte	0x04, 0x11
        /*00b6*/ 	.short	(.L_31 - .L_30)
	.align		4
.L_30:
        /*00b8*/ 	.word	index@($__internal_1_$__cuda_sm20_dsqrt_rn_f64_mediumpath_v1)
        /*00bc*/ 	.word	0x00000000


	//----- nvinfo : EIATTR_FRAME_SIZE
	.align		4
.L_31:
        /*00c0*/ 	.byte	0x04, 0x11
        /*00c2*/ 	.short	(.L_33 - .L_32)
	.align		4
.L_32:
        /*00c4*/ 	.word	index@($__internal_0_$__cuda_sm20_div_rn_f64_full)
        /*00c8*/ 	.word	0x00000000


	//----- nvinfo : EIATTR_FRAME_SIZE
	.align		4
.L_33:
        /*00cc*/ 	.byte	0x04, 0x11
        /*00ce*/ 	.short	(.L_35 - .L_34)
	.align		4
.L_34:
        /*00d0*/ 	.word	index@(_Z16calc_CMandelbrotPiliiffffi)
        /*00d4*/ 	.word	0x00000000


	//----- nvinfo : EIATTR_MIN_STACK_SIZE
	.align		4
.L_35:
        /*00d8*/ 	.byte	0x04, 0x12
        /*00da*/ 	.short	(.L_37 - .L_36)
	.align		4
.L_36:
        /*00dc*/ 	.word	index@(_Z16calc_CMandelbrotPiliiffffi)
        /*00e0*/ 	.word	0x00000000


	//----- nvinfo : EIATTR_MIN_STACK_SIZE
	.align		4
.L_37:
        /*00e4*/ 	.byte	0x04, 0x12
        /*00e6*/ 	.short	(.L_39 - .L_38)
	.align		4
.L_38:
        /*00e8*/ 	.word	index@(_Z16calc_CMandelbrotPilii)
        /*00ec*/ 	.word	0x00000000


	//----- nvinfo : EIATTR_MIN_STACK_SIZE
	.align		4
.L_39:
        /*00f0*/ 	.byte	0x04, 0x12
        /*00f2*/ 	.short	(.L_41 - .L_40)
	.align		4
.L_40:
        /*00f4*/ 	.word	index@(_Z16calc_CMandelbrotPiifffii)
        /*00f8*/ 	.word	0x00000000


	//----- nvinfo : EIATTR_MIN_STACK_SIZE
	.align		4
.L_41:
        /*00fc*/ 	.byte	0x04, 0x12
        /*00fe*/ 	.short	(.L_43 - .L_42)
	.align		4
.L_42:
        /*0100*/ 	.word	index@(_Z14calc_CJuliasetPfffifffii)
        /*0104*/ 	.word	0x00000000
.L_43:


//--------------------- .nv.compat                --------------------------
	.section	.nv.compat,"",@"SHT_CUDA_COMPAT_INFO"
	.align	4
        /*0000*/ 	.byte	0x02, 0x09, 0x00, 0x00, 0x02, 0x02, 0x01, 0x00, 0x02, 0x05, 0x05, 0x00, 0x03, 0x07, 0x01, 0x01
        /*0010*/ 	.byte	0x02, 0x03, 0x00, 0x00, 0x02, 0x06, 0x01, 0x00, 0x04, 0x0b, 0x08, 0x00, 0x01, 0x00, 0x00, 0x00
        /*0020*/ 	.byte	0x00, 0x00, 0x00, 0x00


//--------------------- .nv.info._Z16calc_CMandelbrotPiliiffffi --------------------------
	.section	.nv.info._Z16calc_CMandelbrotPiliiffffi,"",@"SHT_CUDA_INFO"
	.sectionflags	@""
	.align	4


	//----- nvinfo : EIATTR_CUDA_API_VERSION
	.align		4
        /*0000*/ 	.byte	0x04, 0x37
        /*0002*/ 	.short	(.L_45 - .L_44)
.L_44:
        /*0004*/ 	.word	0x00000082


	//----- nvinfo : EIATTR_KPARAM_INFO
	.align		4
.L_45:
        /*0008*/ 	.byte	0x04, 0x17
        /*000a*/ 	.short	(.L_47 - .L_46)
.L_46:
        /*000c*/ 	.word	0x00000000
        /*0010*/ 	.short	0x0008
        /*0012*/ 	.short	0x0028
        /*0014*/ 	.byte	0x00, 0xf0, 0x11, 0x00


	//----- nvinfo : EIATTR_KPARAM_INFO
	.align		4
.L_47:
        /*0018*/ 	.byte	0x04, 0x17
        /*001a*/ 	.short	(.L_49 - .L_48)
.L_48:
        /*001c*/ 	.word	0x00000000
        /*0020*/ 	.short	0x0007
        /*0022*/ 	.short	0x0024
        /*0024*/ 	.byte	0x00, 0xf0, 0x11, 0x00


	//----- nvinfo : EIATTR_KPARAM_INFO
	.align		4
.L_49:
        /*0028*/ 	.byte	0x04, 0x17
        /*002a*/ 	.short	(.L_51 - .L_50)
.L_50:
        /*002c*/ 	.word	0x00000000
        /*0030*/ 	.short	0x0006
        /*0032*/ 	.short	0x0020
        /*0034*/ 	.byte	0x00, 0xf0, 0x11, 0x00


	//----- nvinfo : EIATTR_KPARAM_INFO
	.align		4
.L_51:
        /*0038*/ 	.byte	0x04, 0x17
        /*003a*/ 	.short	(.L_53 - .L_52)
.L_52:
        /*003c*/ 	.word	0x00000000
        /*0040*/ 	.short	0x0005
        /*0042*/ 	.short	0x001c
        /*0044*/ 	.byte	0x00, 0xf0, 0x11, 0x00


	//----- nvinfo : EIATTR_KPARAM_INFO
	.align		4
.L_53:
        /*0048*/ 	.byte	0x04, 0x17
        /*004a*/ 	.short	(.L_55 - .L_54)
.L_54:
        /*004c*/ 	.word	0x00000000
        /*0050*/ 	.short	0x0004
        /*0052*/ 	.short	0x0018
        /*0054*/ 	.byte	0x00, 0xf0, 0x11, 0x00


	//----- nvinfo : EIATTR_KPARAM_INFO
	.align		4
.L_55:
        /*0058*/ 	.byte	0x04, 0x17
        /*005a*/ 	.short	(.L_57 - .L_56)
.L_56:
        /*005c*/ 	.word	0x00000000
        /*0060*/ 	.short	0x0003
        /*0062*/ 	.short	0x0014
        /*0064*/ 	.byte	0x00, 0xf0, 0x11, 0x00


	//----- nvinfo : EIATTR_KPARAM_INFO
	.align		4
.L_57:
        /*0068*/ 	.byte	0x04, 0x17
        /*006a*/ 	.short	(.L_59 - .L_58)
.L_58:
        /*006c*/ 	.word	0x00000000
        /*0070*/ 	.short	0x0002
        /*0072*/ 	.short	0x0010
        /*0074*/ 	.byte	0x00, 0xf0, 0x11, 0x00


	//----- nvinfo : EIATTR_KPARAM_INFO
	.align		4
.L_59:
        /*0078*/ 	.byte	0x04, 0x17
        /*007a*/ 	.short	(.L_61 - .L_60)
.L_60:
        /*007c*/ 	.word	0x00000000
        /*0080*/ 	.short	0x0001
        /*0082*/ 	.short	0x0008
        /*0084*/ 	.byte	0x00, 0xf0, 0x21, 0x00


	//----- nvinfo : EIATTR_KPARAM_INFO
	.align		4
.L_61:
        /*0088*/ 	.byte	0x04, 0x17
        /*008a*/ 	.short	(.L_63 - .L_62)
.L_62:
        /*008c*/ 	.word	0x00000000
        /*0090*/ 	.short	0x0000
        /*0092*/ 	.short	0x0000
        /*0094*/ 	.byte	0x00, 0xf5, 0x21, 0x00


	//----- nvinfo : EIATTR_SPARSE_MMA_MASK
	.align		4
.L_63:
        /*0098*/ 	.byte	0x03, 0x50
        /*009a*/ 	.short	0x0000


	//----- nvinfo : EIATTR_MAXREG_COUNT
	.align		4
        /*009c*/ 	.byte	0x03, 0x1b
        /*009e*/ 	.short	0x00ff


	//----- nvinfo : EIATTR_MERCURY_ISA_VERSION
	.align		4
        /*00a0*/ 	.byte	0x03, 0x5f
        /*00a2*/ 	.short	0x0101


	//----- nvinfo : EIATTR_VRC_CTA_INIT_COUNT
	.align		4
        /*00a4*/ 	.byte	0x02, 0x4a
	.zero		1
	.zero		1


	//----- nvinfo : EIATTR_EXIT_INSTR_OFFSETS
	.align		4
        /*00a8*/ 	.byte	0x04, 0x1c
        /*00aa*/ 	.short	(.L_65 - .L_64)


	//   ....[0]....
.L_64:
        /*00ac*/ 	.word	0x00000bc0


	//----- nvinfo : EIATTR_CRS_STACK_SIZE
	.align		4
.L_65:
        /*00b0*/ 	.byte	0x04, 0x1e
        /*00b2*/ 	.short	(.L_67 - .L_66)
.L_66:
        /*00b4*/ 	.word	0x00000000


	//----- nvinfo : EIATTR_CBANK_PARAM_SIZE
	.align		4
.L_67:
        /*00b8*/ 	.byte	0x03, 0x19
        /*00ba*/ 	.short	0x002c


	//----- nvinfo : EIATTR_PARAM_CBANK
	.align		4
        /*00bc*/ 	.byte	0x04, 0x0a
        /*00be*/ 	.short	(.L_69 - .L_68)
	.align		4
.L_68:
        /*00c0*/ 	.word	index@(.nv.constant0._Z16calc_CMandelbrotPiliiffffi)
        /*00c4*/ 	.short	0x0380
        /*00c6*/ 	.short	0x002c


	//----- nvinfo : EIATTR_SW_WAR
	.align		4
.L_69:
        /*00c8*/ 	.byte	0x04, 0x36
        /*00ca*/ 	.short	(.L_71 - .L_70)
.L_70:
        /*00cc*/ 	.word	0x00000008
.L_71:


//--------------------- .nv.info._Z16calc_CMandelbrotPilii --------------------------
	.section	.nv.info._Z16calc_CMandelbrotPilii,"",@"SHT_CUDA_INFO"
	.sectionflags	@""
	.align	4


	//----- nvinfo : EIATTR_CUDA_API_VERSION
	.align		4
        /*0000*/ 	.byte	0x04, 0x37
        /*0002*/ 	.short	(.L_73 - .L_72)
.L_72:
        /*0004*/ 	.word	0x00000082


	//----- nvinfo : EIATTR_KPARAM_INFO
	.align		4
.L_73:
        /*0008*/ 	.byte	0x04, 0x17
        /*000a*/ 	.short	(.L_75 - .L_74)
.L_74:
        /*000c*/ 	.word	0x00000000
        /*0010*/ 	.short	0x0003
        /*0012*/ 	.short	0x0014
        /*0014*/ 	.byte	0x00, 0xf0, 0x11, 0x00


	//----- nvinfo : EIATTR_KPARAM_INFO
	.align		4
.L_75:
        /*0018*/ 	.byte	0x04, 0x17
        /*001a*/ 	.short	(.L_77 - .L_76)
.L_76:
        /*001c*/ 	.word	0x00000000
        /*0020*/ 	.short	0x0002
        /*0022*/ 	.short	0x0010
        /*0024*/ 	.byte	0x00, 0xf0, 0x11, 0x00


	//----- nvinfo : EIATTR_KPARAM_INFO
	.align		4
.L_77:
        /*0028*/ 	.byte	0x04, 0x17
        /*002a*/ 	.short	(.L_79 - .L_78)
.L_78:
        /*002c*/ 	.word	0x00000000
        /*0030*/ 	.short	0x0001
        /*0032*/ 	.short	0x0008
        /*0034*/ 	.byte	0x00, 0xf0, 0x21, 0x00


	//----- nvinfo : EIATTR_KPARAM_INFO
	.align		4
.L_79:
        /*0038*/ 	.byte	0x04, 0x17
        /*003a*/ 	.short	(.L_81 - .L_80)
.L_80:
        /*003c*/ 	.word	0x00000000
        /*0040*/ 	.short	0x0000
        /*0042*/ 	.short	0x0000
        /*0044*/ 	.byte	0x00, 0xf5, 0x21, 0x00


	//----- nvinfo : EIATTR_SPARSE_MMA_MASK
	.align		4
.L_81:
        /*0048*/ 	.byte	0x03, 0x50
        /*004a*/ 	.short	0x0000


	//----- nvinfo : EIATTR_MAXREG_COUNT
	.align		4
        /*004c*/ 	.byte	0x03, 0x1b
        /*004e*/ 	.short	0x00ff


	//----- nvinfo : EIATTR_MERCURY_ISA_VERSION
	.align		4
        /*0050*/ 	.byte	0x03, 0x5f
        /*0052*/ 	.short	0x0101


	//----- nvinfo : EIATTR_VRC_CTA_INIT_COUNT
	.align		4
        /*0054*/ 	.byte	0x02, 0x4a
	.zero		1
	.zero		1


	//----- nvinfo : EIATTR_EXIT_INSTR_OFFSETS
	.align		4
        /*0058*/ 	.byte	0x04, 0x1c
        /*005a*/ 	.short	(.L_83 - .L_82)


	//   ....[0]....
.L_82:
        /*005c*/ 	.word	0x00000bc0


	//----- nvinfo : EIATTR_CRS_STACK_SIZE
	.align		4
.L_83:
        /*0060*/ 	.byte	0x04, 0x1e
        /*0062*/ 	.short	(.L_85 - .L_84)
.L_84:
        /*0064*/ 	.word	0x00000000


	//----- nvinfo : EIATTR_CBANK_PARAM_SIZE
	.align		4
.L_85:
        /*0068*/ 	.byte	0x03, 0x19
        /*006a*/ 	.short	0x0018


	//----- nvinfo : EIATTR_PARAM_CBANK
	.align		4
        /*006c*/ 	.byte	0x04, 0x0a
        /*006e*/ 	.short	(.L_87 - .L_86)
	.align		4
.L_86:
        /*0070*/ 	.word	index@(.nv.constant0._Z16calc_CMandelbrotPilii)
        /*0074*/ 	.short	0x0380
        /*0076*/ 	.short	0x0018


	//----- nvinfo : EIATTR_SW_WAR
	.align		4
.L_87:
        /*0078*/ 	.byte	0x04, 0x36
        /*007a*/ 	.short	(.L_89 - .L_88)
.L_88:
        /*007c*/ 	.word	0x00000008
.L_89:


//--------------------- .nv.info._Z16calc_CMandelbrotPiifffii --------------------------
	.section	.nv.info._Z16calc_CMandelbrotPiifffii,"",@"SHT_CUDA_INFO"
	.sectionflags	@""
	.align	4


	//----- nvinfo : EIATTR_CUDA_API_VERSION
	.align		4
        /*0000*/ 	.byte	0x04, 0x37
        /*0002*/ 	.short	(.L_91 - .L_90)
.L_90:
        /*0004*/ 	.word	0x00000082


	//----- nvinfo : EIATTR_KPARAM_INFO
	.align		4
.L_91:
        /*0008*/ 	.byte	0x04, 0x17
        /*000a*/ 	.short	(.L_93 - .L_92)
.L_92:
        /*000c*/ 	.word	0x00000000
        /*0010*/ 	.short	0x0006
        /*0012*/ 	.short	0x001c
        /*0014*/ 	.byte	0x00, 0xf0, 0x11, 0x00


	//----- nvinfo : EIATTR_KPARAM_INFO
	.align		4
.L_93:
        /*0018*/ 	.byte	0x04, 0x17
        /*001a*/ 	.short	(.L_95 - .L_94)
.L_94:
        /*001c*/ 	.word	0x00000000
        /*0020*/ 	.short	0x0005
        /*0022*/ 	.short	0x0018
        /*0024*/ 	.byte	0x00, 0xf0, 0x11, 0x00


	//----- nvinfo : EIATTR_KPARAM_INFO
	.align		4
.L_95:
        /*0028*/ 	.byte	0x04, 0x17
        /*002a*/ 	.short	(.L_97 - .L_96)
.L_96:
        /*002c*/ 	.word	0x00000000
        /*0030*/ 	.short	0x0004
        /*0032*/ 	.short	0x0014
        /*0034*/ 	.byte	0x00, 0xf0, 0x11, 0x00


	//----- nvinfo : EIATTR_KPARAM_INFO
	.align		4
.L_97:
        /*0038*/ 	.byte	0x04, 0x17
        /*003a*/ 	.short	(.L_99 - .L_98)
.L_98:
        /*003c*/ 	.word	0x00000000
        /*0040*/ 	.short	0x0003
        /*0042*/ 	.short	0x0010
        /*0044*/ 	.byte	0x00, 0xf0, 0x11, 0x00


	//----- nvinfo : EIATTR_KPARAM_INFO
	.align		4
.L_99:
        /*0048*/ 	.byte	0x04, 0x17
        /*004a*/ 	.short	(.L_101 - .L_100)
.L_100:
        /*004c*/ 	.word	0x00000000
        /*0050*/ 	.short	0x0002
        /*0052*/ 	.short	0x000c
        /*0054*/ 	.byte	0x00, 0xf0, 0x11, 0x00


	//----- nvinfo : EIATTR_KPARAM_INFO
	.align		4
.L_101:
        /*0058*/ 	.byte	0x04, 0x17
        /*005a*/ 	.short	(.L_103 - .L_102)
.L_102:
        /*005c*/ 	.word	0x00000000
        /*0060*/ 	.short	0x0001
        /*0062*/ 	.short	0x0008
        /*0064*/ 	.byte	0x00, 0xf0, 0x11, 0x00


	//----- nvinfo : EIATTR_KPARAM_INFO
	.align		4
.L_103:
        /*0068*/ 	.byte	0x04, 0x17
        /*006a*/ 	.short	(.L_105 - .L_104)
.L_104:
        /*006c*/ 	.word	0x00000000
        /*0070*/ 	.short	0x0000
        /*0072*/ 	.short	0x0000
        /*0074*/ 	.byte	0x00, 0xf5, 0x21, 0x00


	//----- nvinfo : EIATTR_SPARSE_MMA_MASK
	.align		4
.L_105:
        /*0078*/ 	.byte	0x03, 0x50
        /*007a*/ 	.short	0x0000


	//----- nvinfo : EIATTR_MAXREG_COUNT
	.align		4
        /*007c*/ 	.byte	0x03, 0x1b
        /*007e*/ 	.short	0x00ff


	//----- nvinfo : EIATTR_MERCURY_ISA_VERSION
	.align		4
        /*0080*/ 	.byte	0x03, 0x5f
        /*0082*/ 	.short	0x0101


	//----- nvinfo : EIATTR_VRC_CTA_INIT_COUNT
	.align		4
        /*0084*/ 	.byte	0x02, 0x4a
	.zero		1
	.zero		1


	//----- nvinfo : EIATTR_EXIT_INSTR_OFFSETS
	.align		4
        /*0088*/ 	.byte	0x04, 0x1c
        /*008a*/ 	.short	(.L_107 - .L_106)


	//   ....[0]....
.L_106:
        /*008c*/ 	.word	0x000008a0


	//----- nvinfo : EIATTR_CRS_STACK_SIZE
	.align		4
.L_107:
        /*0090*/ 	.byte	0x04, 0x1e
        /*0092*/ 	.short	(.L_109 - .L_108)
.L_108:
        /*0094*/ 	.word	0x00000000


	//----- nvinfo : EIATTR_CBANK_PARAM_SIZE
	.align		4
.L_109:
        /*0098*/ 	.byte	0x03, 0x19
        /*009a*/ 	.short	0x0020


	//----- nvinfo : EIATTR_PARAM_CBANK
	.align		4
        /*009c*/ 	.byte	0x04, 0x0a
        /*009e*/ 	.short	(.L_111 - .L_110)
	.align		4
.L_110:
        /*00a0*/ 	.word	index@(.nv.constant0._Z16calc_CMandelbrotPiifffii)
        /*00a4*/ 	.short	0x0380
        /*00a6*/ 	.short	0x0020


	//----- nvinfo : EIATTR_SW_WAR
	.align		4
.L_111:
        /*00a8*/ 	.byte	0x04, 0x36
        /*00aa*/ 	.short	(.L_113 - .L_112)
.L_112:
        /*00ac*/ 	.word	0x00000008
.L_113:


//--------------------- .nv.info._Z14calc_CJuliasetPfffifffii --------------------------
	.section	.nv.info._Z14calc_CJuliasetPfffifffii,"",@"SHT_CUDA_INFO"
	.sectionflags	@""
	.align	4


	//----- nvinfo : EIATTR_CUDA_API_VERSION
	.align		4
        /*0000*/ 	.byte	0x04, 0x37
        /*0002*/ 	.short	(.L_115 - .L_114)
.L_114:
        /*0004*/ 	.word	0x00000082


	//----- nvinfo : EIATTR_KPARAM_INFO
	.align		4
.L_115:
        /*0008*/ 	.byte	0x04, 0x17
        /*000a*/ 	.short	(.L_117 - .L_116)
.L_116:
        /*000c*/ 	.word	0x00000000
        /*0010*/ 	.short	0x0008
        /*0012*/ 	.short	0x0024
        /*0014*/ 	.byte	0x00, 0xf0, 0x11, 0x00


	//----- nvinfo : EIATTR_KPARAM_INFO
	.align		4
.L_117:
        /*0018*/ 	.byte	0x04, 0x17
        /*001a*/ 	.short	(.L_119 - .L_118)
.L_118:
        /*001c*/ 	.word	0x00000000
        /*0020*/ 	.short	0x0007
        /*0022*/ 	.short	0x0020
        /*0024*/ 	.byte	0x00, 0xf0, 0x11, 0x00


	//----- nvinfo : EIATTR_KPARAM_INFO
	.align		4
.L_119:
        /*0028*/ 	.byte	0x04, 0x17
        /*002a*/ 	.short	(.L_121 - .L_120)
.L_120:
        /*002c*/ 	.word	0x00000000
        /*0030*/ 	.short	0x0006
        /*0032*/ 	.short	0x001c
        /*0034*/ 	.byte	0x00, 0xf0, 0x11, 0x00


	//----- nvinfo : EIATTR_KPARAM_INFO
	.align		4
.L_121:
        /*0038*/ 	.byte	0x04, 0x17
        /*003a*/ 	.short	(.L_123 - .L_122)
.L_122:
        /*003c*/ 	.word	0x00000000
        /*0040*/ 	.short	0x0005
        /*0042*/ 	.short	0x0018
        /*0044*/ 	.byte	0x00, 0xf0, 0x11, 0x00


	//----- nvinfo : EIATTR_KPARAM_INFO
	.align		4
.L_123:
        /*0048*/ 	.byte	0x04, 0x17
        /*004a*/ 	.short	(.L_125 - .L_124)
.L_124:
        /*004c*/ 	.word	0x00000000
        /*0050*/ 	.short	0x0004
        /*0052*/ 	.short	0x0014
        /*0054*/ 	.byte	0x00, 0xf0, 0x11, 0x00


	//----- nvinfo : EIATTR_KPARAM_INFO
	.align		4
.L_125:
        /*0058*/ 	.byte	0x04, 0x17
        /*005a*/ 	.short	(.L_127 - .L_126)
.L_126:
        /*005c*/ 	.word	0x00000000
        /*0060*/ 	.short	0x0003
        /*0062*/ 	.short	0x0010
        /*0064*/ 	.byte	0x00, 0xf0, 0x11, 0x00


	//----- nvinfo : EIATTR_KPARAM_INFO
	.align		4
.L_127:
        /*0068*/ 	.byte	0x04, 0x17
        /*006a*/ 	.short	(.L_129 - .L_128)
.L_128:
        /*006c*/ 	.word	0x00000000
        /*0070*/ 	.short	0x0002
        /*0072*/ 	.short	0x000c
        /*0074*/ 	.byte	0x00, 0xf0, 0x11, 0x00


	//----- nvinfo : EIATTR_KPARAM_INFO
	.align		4
.L_129:
        /*0078*/ 	.byte	0x04, 0x17
        /*007a*/ 	.short	(.L_131 - .L_130)
.L_130:
        /*007c*/ 	.word	0x00000000
        /*0080*/ 	.short	0x0001
        /*0082*/ 	.short	0x0008
        /*0084*/ 	.byte	0x00, 0xf0, 0x11, 0x00


	//----- nvinfo : EIATTR_KPARAM_INFO
	.align		4
.L_131:
        /*0088*/ 	.byte	0x04, 0x17
        /*008a*/ 	.short	(.L_133 - .L_132)
.L_132:
        /*008c*/ 	.word	0x00000000
        /*0090*/ 	.short	0x0000
        /*0092*/ 	.short	0x0000
        /*0094*/ 	.byte	0x00, 0xf5, 0x21, 0x00


	//----- nvinfo : EIATTR_SPARSE_MMA_MASK
	.align		4
.L_133:
        /*0098*/ 	.byte	0x03, 0x50
        /*009a*/ 	.short	0x0000


	//----- nvinfo : EIATTR_MAXREG_COUNT
	.align		4
        /*009c*/ 	.byte	0x03, 0x1b
        /*009e*/ 	.short	0x00ff


	//----- nvinfo : EIATTR_MERCURY_ISA_VERSION
	.align		4
        /*00a0*/ 	.byte	0x03, 0x5f
        /*00a2*/ 	.short	0x0101


	//----- nvinfo : EIATTR_VRC_CTA_INIT_COUNT
	.align		4
        /*00a4*/ 	.byte	0x02, 0x4a
	.zero		1
	.zero		1


	//----- nvinfo : EIATTR_EXIT_INSTR_OFFSETS
	.align		4
        /*00a8*/ 	.byte	0x04, 0x1c
        /*00aa*/ 	.short	(.L_135 - .L_134)


	//   ....[0]....
.L_134:
        /*00ac*/ 	.word	0x000008b0


	//----- nvinfo : EIATTR_CRS_STACK_SIZE
	.align		4
.L_135:
        /*00b0*/ 	.byte	0x04, 0x1e
        /*00b2*/ 	.short	(.L_137 - .L_136)
.L_136:
        /*00b4*/ 	.word	0x00000000


	//----- nvinfo : EIATTR_CBANK_PARAM_SIZE
	.align		4
.L_137:
        /*00b8*/ 	.byte	0x03, 0x19
        /*00ba*/ 	.short	0x0028


	//----- nvinfo : EIATTR_PARAM_CBANK
	.align		4
        /*00bc*/ 	.byte	0x04, 0x0a
        /*00be*/ 	.short	(.L_139 - .L_138)
	.align		4
.L_138:
        /*00c0*/ 	.word	index@(.nv.constant0._Z14calc_CJuliasetPfffifffii)
        /*00c4*/ 	.short	0x0380
        /*00c6*/ 	.short	0x0028


	//----- nvinfo : EIATTR_SW_WAR
	.align		4
.L_139:
        /*00c8*/ 	.byte	0x04, 0x36
        /*00ca*/ 	.short	(.L_141 - .L_140)
.L_140:
        /*00cc*/ 	.word	0x00000008
.L_141:


//--------------------- .nv.callgraph             --------------------------
	.section	.nv.callgraph,"",@"SHT_CUDA_CALLGRAPH"
	.align	4
	.sectionentsize	8
	.align		4
        /*0000*/ 	.word	0x00000000
	.align		4
        /*0004*/ 	.word	0xffffffff
	.align		4
        /*0008*/ 	.word	0x00000000
	.align		4
        /*000c*/ 	.word	0xfffffffe
	.align		4
        /*0010*/ 	.word	0x00000000
	.align		4
        /*0014*/ 	.word	0xfffffffd
	.align		4
        /*0018*/ 	.word	0x00000000
	.align		4
        /*001c*/ 	.word	0xfffffffc


//--------------------- .text._Z16calc_CMandelbrotPiliiffffi --------------------------
	.section	.text._Z16calc_CMandelbrotPiliiffffi,"ax",@progbits
	.align	128
        .global         _Z16calc_CMandelbrotPiliiffffi
        .type           _Z16calc_CMandelbrotPiliiffffi,@function
        .size           _Z16calc_CMandelbrotPiliiffffi,(.L_x_85 - _Z16calc_CMandelbrotPiliiffffi)
        .other          _Z16calc_CMandelbrotPiliiffffi,@"STO_CUDA_ENTRY STV_DEFAULT"
_Z16calc_CMandelbrotPiliiffffi:
.text._Z16calc_CMandelbrotPiliiffffi:
[----:B------:R-:W-:Y:S08]  /*0000*/  LDC R1, c[0x0][0x37c] ;  /* 0x0000df00ff017b82 */ /* 0x000ff00000000800 */
[----:B------:R-:W0:Y:S01]  /*0010*/  LDC R7, c[0x0][0x390] ;  /* 0x0000e400ff077b82 */ /* 0x000e220000000800 */
[----:B------:R-:W1:Y:S01]  /*0020*/  LDCU UR4, c[0x0][0x394] ;  /* 0x00007280ff0477ac */ /* 0x000e620008000800 */
[----:B------:R-:W2:Y:S01]  /*0030*/  S2R R26, SR_CTAID.X ;  /* 0x00000000001a7919 */ /* 0x000ea20000002500 */
[----:B------:R-:W-:Y:S01]  /*0040*/  IMAD.MOV.U32 R2, RZ, RZ, 0x1 ;  /* 0x00000001ff027424 */ /* 0x000fe200078e00ff */
[----:B------:R-:W2:Y:S01]  /*0050*/  S2R R9, SR_TID.X ;  /* 0x0000000000097919 */ /* 0x000ea20000002100 */
[----:B-1----:R-:W-:Y:S01]  /*0060*/  UIADD3 UR4, UPT, UPT, UR4, -0x1, URZ ;  /* 0xffffffff04047890 */ /* 0x002fe2000fffe0ff */
[----:B0-----:R-:W-:-:S04]  /*0070*/  IABS R0, R7 ;  /* 0x0000000700007213 */ /* 0x001fc80000000000 */
[----:B------:R-:W0:Y:S08]  /*0080*/  I2F.RP R6, R0 ;  /* 0x0000000000067306 */ /* 0x000e300000209400 */
[----:B------:R-:W1:Y:S01]  /*0090*/  I2F.F64 R4, UR4 ;  /* 0x0000000400047d12 */ /* 0x000e620008201c00 */
[----:B------:R-:W2:Y:S07]  /*00a0*/  LDCU UR4, c[0x0][0x360] ;  /* 0x00006c00ff0477ac */ /* 0x000eae0008000800 */
[----:B0-----:R-:W0:Y:S08]  /*00b0*/  MUFU.RCP R6, R6 ;  /* 0x0000000600067308 */ /* 0x001e300000001000 */
[----:B-1----:R-:W1:Y:S01]  /*00c0*/  MUFU.RCP64H R3, R5 ;  /* 0x0000000500037308 */ /* 0x002e620000001800 */
[----:B--2---:R-:W-:-:S05]  /*00d0*/  IMAD R26, R26, UR4, R9 ;  /* 0x000000041a1a7c24 */ /* 0x004fca000f8e0209 */
[----:B------:R-:W-:Y:S01]  /*00e0*/  IABS R15, R26 ;  /* 0x0000001a000f7213 */ /* 0x000fe20000000000 */
[----:B0-----:R-:W-:-:S04]  /*00f0*/  VIADD R10, R6, 0xffffffe ;  /* 0x0ffffffe060a7836 */ /* 0x001fc80000000000 */
[----:B------:R0:W2:Y:S01]  /*0100*/  F2I.FTZ.U32.TRUNC.NTZ R11, R10 ;  /* 0x0000000a000b7305 */ /* 0x0000a2000021f000 */
[----:B-1----:R-:W-:Y:S01]  /*0110*/  DFMA R8, -R4, R2, 1 ;  /* 0x3ff000000408742b */ /* 0x002fe20000000102 */
[----:B0-----:R-:W-:-:S07]  /*0120*/  IMAD.MOV.U32 R10, RZ, RZ, RZ ;  /* 0x000000ffff0a7224 */ /* 0x001fce00078e00ff */
[----:B------:R-:W-:Y:S01]  /*0130*/  DFMA R8, R8, R8, R8 ;  /* 0x000000080808722b */ /* 0x000fe20000000008 */
[----:B--2---:R-:W-:-:S04]  /*0140*/  IMAD.MOV R13, RZ, RZ, -R11 ;  /* 0x000000ffff0d7224 */ /* 0x004fc800078e0a0b */
[----:B------:R-:W-:-:S03]  /*0150*/  IMAD R13, R13, R0, RZ ;  /* 0x000000000d0d7224 */ /* 0x000fc600078e02ff */
[----:B------:R-:W-:Y:S01]  /*0160*/  DFMA R8, R2, R8, R2 ;  /* 0x000000080208722b */ /* 0x000fe20000000002 */
[----:B------:R-:W-:-:S07]  /*0170*/  IMAD.HI.U32 R10, R11, R13, R10 ;  /* 0x0000000d0b0a7227 */ /* 0x000fce00078e000a */
[----:B------:R-:W-:Y:S01]  /*0180*/  DFMA R2, -R4, R8, 1 ;  /* 0x3ff000000402742b */ /* 0x000fe20000000108 */
[----:B------:R-:W-:-:S04]  /*0190*/  IMAD.HI.U32 R6, R10, R15, RZ ;  /* 0x0000000f0a067227 */ /* 0x000fc800078e00ff */
[----:B------:R-:W-:-:S03]  /*01a0*/  IMAD.MOV R11, RZ, RZ, -R6 ;  /* 0x000000ffff0b7224 */ /* 0x000fc600078e0a06 */
[----:B------:R-:W-:Y:S01]  /*01b0*/  DFMA R2, R8, R2, R8 ;  /* 0x000000020802722b */ /* 0x000fe20000000008 */
[----:B------:R-:W-:-:S05]  /*01c0*/  IMAD R11, R0, R11, R15 ;  /* 0x0000000b000b7224 */ /* 0x000fca00078e020f */
[----:B------:R-:W-:Y:S02]  /*01d0*/  ISETP.GT.U32.AND P1, PT, R0, R11, PT ;  /* 0x0000000b0000720c */ /* 0x000fe40003f24070 */
[----:B------:R-:W-:-:S11]  /*01e0*/  DMUL R8, R2, 4 ;  /* 0x4010000002087828 */ /* 0x000fd60000000000 */
[----:B------:R-:W-:Y:S02]  /*01f0*/  @!P1 IMAD.IADD R11, R11, 0x1, -R0 ;  /* 0x000000010b0b9824 */ /* 0x000fe400078e0a00 */
[----:B------:R-:W-:Y:S01]  /*0200*/  @!P1 VIADD R6, R6, 0x1 ;  /* 0x0000000106069836 */ /* 0x000fe20000000000 */
[----:B------:R-:W-:Y:S02]  /*0210*/  ISETP.NE.AND P1, PT, R7, RZ, PT ;  /* 0x000000ff0700720c */ /* 0x000fe40003f25270 */
[----:B------:R-:W-:Y:S01]  /*0220*/  ISETP.GE.U32.AND P0, PT, R11, R0, PT ;  /* 0x000000000b00720c */ /* 0x000fe20003f06070 */
[----:B------:R-:W-:Y:S01]  /*0230*/  DFMA R10, -R4, R8, 4 ;  /* 0x40100000040a742b */ /* 0x000fe20000000108 */
[----:B------:R-:W-:-:S04]  /*0240*/  LOP3.LUT R0, R26, R7, RZ, 0x3c, !PT ;  /* 0x000000071a007212 */ /* 0x000fc800078e3cff */
[----:B------:R-:W-:-:S03]  /*0250*/  ISETP.GE.AND P2, PT, R0, RZ, PT ;  /* 0x000000ff0000720c */ /* 0x000fc60003f46270 */
[----:B------:R-:W-:Y:S01]  /*0260*/  DFMA R2, R2, R10, R8 ;  /* 0x0000000a0202722b */ /* 0x000fe20000000008 */
[----:B------:R-:W-:-:S03]  /*0270*/  IMAD.MOV.U32 R8, RZ, RZ, RZ ;  /* 0x000000ffff087224 */ /* 0x000fc600078e00ff */
[----:B------:R-:W-:Y:S02]  /*0280*/  @P0 VIADD R6, R6, 0x1 ;  /* 0x0000000106060836 */ /* 0x000fe40000000000 */
[----:B------:R-:W-:-:S03]  /*0290*/  IMAD.MOV.U32 R9, RZ, RZ, 0x40100000 ;  /* 0x40100000ff097424 */ /* 0x000fc600078e00ff */
[----:B------:R-:W-:Y:S01]  /*02a0*/  MOV R0, R6 ;  /* 0x0000000600007202 */ /* 0x000fe20000000f00 */
[----:B------:R-:W-:-:S04]  /*02b0*/  FFMA R6, RZ, R5, R3 ;  /* 0x00000005ff067223 */ /* 0x000fc80000000003 */
[----:B------:R-:W-:Y:S01]  /*02c0*/  @!P2 IMAD.MOV R0, RZ, RZ, -R0 ;  /* 0x000000ffff00a224 */ /* 0x000fe200078e0a00 */
[----:B------:R-:W-:Y:S02]  /*02d0*/  FSETP.GT.AND P0, PT, |R6|, 1.469367938527859385e-39, PT ;  /* 0x001000000600780b */ /* 0x000fe40003f04200 */
[----:B------:R-:W-:-:S05]  /*02e0*/  @!P1 LOP3.LUT R0, RZ, R7, RZ, 0x33, !PT ;  /* 0x00000007ff009212 */ /* 0x000fca00078e33ff */
[----:B------:R-:W-:-:S04]  /*02f0*/  IMAD.MOV R10, RZ, RZ, -R0 ;  /* 0x000000ffff0a7224 */ /* 0x000fc800078e0a00 */
[----:B------:R-:W-:Y:S02]  /*0300*/  IMAD R10, R7, R10, R26 ;  /* 0x0000000a070a7224 */ /* 0x000fe400078e021a */
[----:B------:R-:W-:Y:S05]  /*0310*/  @P0 BRA `(.L_x_0) ;  /* 0x0000000000100947 */ /* 0x000fea0003800000 */
[----:B------:R-:W-:Y:S01]  /*0320*/  IMAD.MOV.U32 R6, RZ, RZ, R4 ;  /* 0x000000ffff067224 */ /* 0x000fe200078e0004 */
[----:B------:R-:W-:Y:S01]  /*0330*/  MOV R20, 0x360 ;  /* 0x0000036000147802 */ /* 0x000fe20000000f00 */
[----:B------:R-:W-:-:S07]  /*0340*/  IMAD.MOV.U32 R7, RZ, RZ, R5 ;  /* 0x000000ffff077224 */ /* 0x000fce00078e0005 */
[----:B------:R-:W-:Y:S05]  /*0350*/  CALL.REL.NOINC `($__internal_0_$__cuda_sm20_div_rn_f64_full) ;  /* 0x00000008001c7944 */ /* 0x000fea0003c00000 */
.L_x_0:
[----:B------:R-:W0:Y:S01]  /*0360*/  LDCU UR4, c[0x0][0x390] ;  /* 0x00007200ff0477ac */ /* 0x000e220008000800 */
[----:B------:R-:W-:Y:S01]  /*0370*/  IMAD.MOV.U32 R6, RZ, RZ, 0x1 ;  /* 0x00000001ff067424 */ /* 0x000fe200078e00ff */
[----:B------:R-:W-:Y:S01]  /*0380*/  F2F.F32.F64 R11, R2 ;  /* 0x00000002000b7310 */ /* 0x000fe20000301000 */
[----:B0-----:R-:W-:-:S09]  /*0390*/  UIADD3 UR4, UPT, UPT, UR4, -0x1, URZ ;  /* 0xffffffff04047890 */ /* 0x001fd2000fffe0ff */
[----:B------:R-:W0:Y:S08]  /*03a0*/  I2F.F64 R4, UR4 ;  /* 0x0000000400047d12 */ /* 0x000e300008201c00 */
[----:B0-----:R-:W0:Y:S02]  /*03b0*/  MUFU.RCP64H R7, R5 ;  /* 0x0000000500077308 */ /* 0x001e240000001800 */
[----:B0-----:R-:W-:-:S08]  /*03c0*/  DFMA R12, -R4, R6, 1 ;  /* 0x3ff00000040c742b */ /* 0x001fd00000000106 */
[----:B------:R-:W-:-:S08]  /*03d0*/  DFMA R12, R12, R12, R12 ;  /* 0x0000000c0c0c722b */ /* 0x000fd0000000000c */
[----:B------:R-:W-:-:S08]  /*03e0*/  DFMA R12, R6, R12, R6 ;  /* 0x0000000c060c722b */ /* 0x000fd00000000006 */
[----:B------:R-:W-:-:S08]  /*03f0*/  DFMA R6, -R4, R12, 1 ;  /* 0x3ff000000406742b */ /* 0x000fd0000000010c */
[----:B------:R-:W-:-:S08]  /*0400*/  DFMA R6, R12, R6, R12 ;  /* 0x000000060c06722b */ /* 0x000fd0000000000c */
[----:B------:R-:W-:-:S08]  /*0410*/  DMUL R12, R6, 4 ;  /* 0x40100000060c7828 */ /* 0x000fd00000000000 */
[----:B------:R-:W-:-:S08]  /*0420*/  DFMA R14, -R4, R12, 4 ;  /* 0x40100000040e742b */ /* 0x000fd0000000010c */
[----:B------:R-:W-:-:S10]  /*0430*/  DFMA R6, R6, R14, R12 ;  /* 0x0000000e0606722b */ /* 0x000fd4000000000c */
[----:B------:R-:W-:-:S05]  /*0440*/  FFMA R12, RZ, R5, R7 ;  /* 0x00000005ff0c7223 */ /* 0x000fca0000000007 */
[----:B------:R-:W-:-:S13]  /*0450*/  FSETP.GT.AND P0, PT, |R12|, 1.469367938527859385e-39, PT ;  /* 0x001000000c00780b */ /* 0x000fda0003f04200 */
[----:B------:R-:W-:Y:S05]  /*0460*/  @P0 BRA `(.L_x_1) ;  /* 0x0000000000180947 */ /* 0x000fea0003800000 */
[----:B------:R-:W-:Y:S01]  /*0470*/  IMAD.MOV.U32 R6, RZ, RZ, R4 ;  /* 0x000000ffff067224 */ /* 0x000fe200078e0004 */
[----:B------:R-:W-:Y:S02]  /*0480*/  MOV R7, R5 ;  /* 0x0000000500077202 */ /* 0x000fe40000000f00 */
[----:B------:R-:W-:-:S07]  /*0490*/  MOV R20, 0x4b0 ;  /* 0x000004b000147802 */ /* 0x000fce0000000f00 */
[----:B------:R-:W-:Y:S05]  /*04a0*/  CALL.REL.NOINC `($__internal_0_$__cuda_sm20_div_rn_f64_full) ;  /* 0x0000000400c87944 */ /* 0x000fea0003c00000 */
[----:B------:R-:W-:Y:S02]  /*04b0*/  IMAD.MOV.U32 R6, RZ, RZ, R2 ;  /* 0x000000ffff067224 */ /* 0x000fe400078e0002 */
[----:B------:R-:W-:-:S07]  /*04c0*/  IMAD.MOV.U32 R7, RZ, RZ, R3 ;  /* 0x000000ffff077224 */ /* 0x000fce00078e0003 */
.L_x_1:
[----:B------:R-:W0:Y:S01]  /*04d0*/  LDCU.64 UR6, c[0x0][0x388] ;  /* 0x00007100ff0677ac */ /* 0x000e220008000a00 */
[----:B------:R-:W1:Y:S01]  /*04e0*/  F2F.F32.F64 R5, R6 ;  /* 0x0000000600057310 */ /* 0x000e620000301000 */
[----:B------:R-:W-:Y:S01]  /*04f0*/  I2FP.F32.S32 R0, R0 ;  /* 0x0000000000007245 */ /* 0x000fe20000201400 */
[----:B------:R-:W-:Y:S01]  /*0500*/  IMAD.MOV.U32 R4, RZ, RZ, RZ ;  /* 0x000000ffff047224 */ /* 0x000fe200078e00ff */
[----:B------:R-:W-:Y:S01]  /*0510*/  I2FP.F32.S32 R10, R10 ;  /* 0x0000000a000a7245 */ /* 0x000fe20000201400 */
[----:B------:R-:W2:Y:S02]  /*0520*/  LDCU.64 UR4, c[0x0][0x358] ;  /* 0x00006b00ff0477ac */ /* 0x000ea40008000a00 */
[----:B------:R-:W-:Y:S02]  /*0530*/  FMUL R0, R11, R0 ;  /* 0x000000000b007220 */ /* 0x000fe40000400000 */
[----:B-1----:R-:W-:Y:S01]  /*0540*/  FFMA R5, R5, R10, -2 ;  /* 0xc000000005057423 */ /* 0x002fe2000000000a */
[----:B0-----:R-:W-:-:S04]  /*0550*/  UISETP.GE.U32.AND UP0, UPT, UR6, 0x1, UPT ;  /* 0x000000010600788c */ /* 0x001fc8000bf06070 */
[----:B------:R-:W-:-:S09]  /*0560*/  UISETP.GE.AND.EX UP0, UPT, UR7, URZ, UPT, UP0 ;  /* 0x000000ff0700728c */ /* 0x000fd2000bf06300 */
[----:B--2---:R-:W-:Y:S05]  /*0570*/  BRA.U !UP0, `(.L_x_2) ;  /* 0x0000000508847547 */ /* 0x004fea000b800000 */
[----:B------:R-:W-:Y:S01]  /*0580*/  BSSY.RECONVERGENT B0, `(.L_x_2) ;  /* 0x0000060000007945 */ /* 0x000fe20003800200 */
[----:B------:R-:W-:Y:S01]  /*0590*/  FADD R3, -R0, 2 ;  /* 0x4000000000037421 */ /* 0x000fe20000000100 */
[----:B------:R-:W-:Y:S01]  /*05a0*/  IMAD.MOV.U32 R2, RZ, RZ, RZ ;  /* 0x000000ffff027224 */ /* 0x000fe200078e00ff */
[----:B------:R-:W0:Y:S01]  /*05b0*/  LDCU.64 UR10, c[0x0][0x388] ;  /* 0x00007100ff0a77ac */ /* 0x000e220008000a00 */
[----:B------:R-:W-:Y:S02]  /*05c0*/  IMAD.MOV.U32 R4, RZ, RZ, RZ ;  /* 0x000000ffff047224 */ /* 0x000fe400078e00ff */
[----:B------:R-:W-:-:S07]  /*05d0*/  IMAD.MOV.U32 R0, RZ, RZ, RZ ;  /* 0x000000ffff007224 */ /* 0x000fce00078e00ff */
.L_x_12:
[-C--:B------:R-:W-:Y:S01]  /*05e0*/  FMUL R7, R2, R2.reuse ;  /* 0x0000000202077220 */ /* 0x080fe20000400000 */
[C---:B------:R-:W-:Y:S01]  /*05f0*/  FMUL R9, R0.reuse, R2 ;  /* 0x0000000200097220 */ /* 0x040fe20000400000 */
[----:B------:R-:W-:Y:S01]  /*0600*/  BSSY.RECONVERGENT B1, `(.L_x_3) ;  /* 0x000000b000017945 */ /* 0x000fe20003800200 */
[----:B------:R-:W-:Y:S01]  /*0610*/  MOV R27, 0x6b0 ;  /* 0x000006b0001b7802 */ /* 0x000fe20000000f00 */
[C---:B------:R-:W-:Y:S01]  /*0620*/  FFMA R6, R0.reuse, R0, -R7 ;  /* 0x0000000000067223 */ /* 0x040fe20000000807 */
[----:B------:R-:W-:-:S03]  /*0630*/  FFMA R2, R0, R2, R9 ;  /* 0x0000000200027223 */ /* 0x000fc60000000009 */
[----:B------:R-:W-:Y:S01]  /*0640*/  FADD R0, R5, R6 ;  /* 0x0000000605007221 */ /* 0x000fe20000000000 */
[----:B------:R-:W-:-:S03]  /*0650*/  FADD R2, R3, R2 ;  /* 0x0000000203027221 */ /* 0x000fc60000000000 */
[----:B------:R-:W1:Y:S02]  /*0660*/  F2F.F64.F32 R6, R0 ;  /* 0x0000000000067310 */ /* 0x000e640000201800 */
[----:B-1----:R-:W-:-:S10]  /*0670*/  DADD R8, -RZ, |R6| ;  /* 0x00000000ff087229 */ /* 0x002fd40000000506 */
[----:B------:R-:W-:Y:S01]  /*0680*/  IMAD.MOV.U32 R12, RZ, RZ, R8 ;  /* 0x000000ffff0c7224 */ /* 0x000fe200078e0008 */
[----:B------:R-:W-:-:S07]  /*0690*/  MOV R28, R9 ;  /* 0x00000009001c7202 */ /* 0x000fce0000000f00 */
[----:B0-----:R-:W-:Y:S05]  /*06a0*/  CALL.REL.NOINC `($_Z16calc_CMandelbrotPiliiffffi$__internal_accurate_pow) ;  /* 0x0000000c00607944 */ /* 0x001fea0003c00000 */
[----:B------:R-:W-:Y:S05]  /*06b0*/  BSYNC.RECONVERGENT B1 ;  /* 0x0000000000017941 */ /* 0x000fea0003800200 */
.L_x_3:
[----:B------:R-:W-:Y:S01]  /*06c0*/  DADD R10, R6, 2 ;  /* 0x40000000060a7429 */ /* 0x000fe20000000000 */
[----:B------:R-:W0:Y:S01]  /*06d0*/  F2F.F64.F32 R8, R2 ;  /* 0x0000000200087310 */ /* 0x000e220000201800 */
[----:B------:R-:W-:Y:S01]  /*06e0*/  FSETP.NEU.AND P0, PT, R0, RZ, PT ;  /* 0x000000ff0000720b */ /* 0x000fe20003f0d000 */
[----:B------:R-:W-:Y:S03]  /*06f0*/  BSSY.RECONVERGENT B1, `(.L_x_4) ;  /* 0x000000d000017945 */ /* 0x000fe60003800200 */
[----:B------:R-:W-:Y:S02]  /*0700*/  FSEL R30, R12, RZ, P0 ;  /* 0x000000ff0c1e7208 */ /* 0x000fe40000000000 */
[----:B------:R-:W-:Y:S02]  /*0710*/  FSEL R31, R14, RZ, P0 ;  /* 0x000000ff0e1f7208 */ /* 0x000fe40000000000 */
[----:B------:R-:W-:-:S04]  /*0720*/  LOP3.LUT R10, R11, 0x7ff00000, RZ, 0xc0, !PT ;  /* 0x7ff000000b0a7812 */ /* 0x000fc800078ec0ff */
[----:B------:R-:W-:Y:S01]  /*0730*/  ISETP.NE.AND P1, PT, R10, 0x7ff00000, PT ;  /* 0x7ff000000a00780c */ /* 0x000fe20003f25270 */
[----:B0-----:R-:W-:-:S12]  /*0740*/  DADD R10, -RZ, |R8| ;  /* 0x00000000ff0a7229 */ /* 0x001fd80000000508 */
[----:B------:R-:W-:Y:S05]  /*0750*/  @P1 BRA `(.L_x_5) ;  /* 0x0000000000181947 */ /* 0x000fea0003800000 */
[----:B------:R-:W-:-:S13]  /*0760*/  FSETP.NAN.AND P0, PT, R0, R0, PT ;  /* 0x000000000000720b */ /* 0x000fda0003f08000 */
[----:B------:R-:W-:Y:S01]  /*0770*/  @P0 DADD R30, R6, 2 ;  /* 0x40000000061e0429 */ /* 0x000fe20000000000 */
[----:B------:R-:W-:Y:S10]  /*0780*/  @P0 BRA `(.L_x_5) ;  /* 0x00000000000c0947 */ /* 0x000ff40003800000 */
[----:B------:R-:W-:-:S14]  /*0790*/  DSETP.NEU.AND P0, PT, |R6|, +INF , PT ;  /* 0x7ff000000600742a */ /* 0x000fdc0003f0d200 */
[----:B------:R-:W-:Y:S02]  /*07a0*/  @!P0 IMAD.MOV.U32 R30, RZ, RZ, 0x0 ;  /* 0x00000000ff1e8424 */ /* 0x000fe400078e00ff */
[----:B------:R-:W-:-:S07]  /*07b0*/  @!P0 IMAD.MOV.U32 R31, RZ, RZ, 0x7ff00000 ;  /* 0x7ff00000ff1f8424 */ /* 0x000fce00078e00ff */
.L_x_5:
[----:B------:R-:W-:Y:S05]  /*07c0*/  BSYNC.RECONVERGENT B1 ;  /* 0x0000000000017941 */ /* 0x000fea0003800200 */
.L_x_4:
[----:B------:R-:W-:Y:S01]  /*07d0*/  BSSY.RECONVERGENT B1, `(.L_x_6) ;  /* 0x0000005000017945 */ /* 0x000fe20003800200 */
[----:B------:R-:W-:Y:S01]  /*07e0*/  IMAD.MOV.U32 R12, RZ, RZ, R10 ;  /* 0x000000ffff0c7224 */ /* 0x000fe200078e000a */
[----:B------:R-:W-:Y:S01]  /*07f0*/  MOV R27, 0x820 ;  /* 0x00000820001b7802 */ /* 0x000fe20000000f00 */
[----:B------:R-:W-:-:S07]  /*0800*/  IMAD.MOV.U32 R28, RZ, RZ, R11 ;  /* 0x000000ffff1c7224 */ /* 0x000fce00078e000b */
[----:B------:R-:W-:Y:S05]  /*0810*/  CALL.REL.NOINC `($_Z16calc_CMandelbrotPiliiffffi$__internal_accurate_pow) ;  /* 0x0000000c00047944 */ /* 0x000fea0003c00000 */
[----:B------:R-:W-:Y:S05]  /*0820*/  BSYNC.RECONVERGENT B1 ;  /* 0x0000000000017941 */ /* 0x000fea0003800200 */
.L_x_6:
[----:B------:R-:W-:Y:S01]  /*0830*/  DADD R6, R8, 2 ;  /* 0x4000000008067429 */ /* 0x000fe20000000000 */
[----:B------:R-:W-:Y:S01]  /*0840*/  FSETP.NEU.AND P1, PT, R2, RZ, PT ;  /* 0x000000ff0200720b */ /* 0x000fe20003f2d000 */
[----:B------:R-:W-:Y:S01]  /*0850*/  BSSY.RECONVERGENT B1, `(.L_x_7) ;  /* 0x0000010000017945 */ /* 0x000fe20003800200 */
[----:B------:R-:W-:Y:S02]  /*0860*/  FSETP.NEU.AND P3, PT, R0, 1, PT ;  /* 0x3f8000000000780b */ /* 0x000fe40003f6d000 */
[----:B------:R-:W-:Y:S02]  /*0870*/  FSETP.NEU.AND P0, PT, R2, 1, PT ;  /* 0x3f8000000200780b */ /* 0x000fe40003f0d000 */
[----:B------:R-:W-:Y:S02]  /*0880*/  FSEL R10, R30, RZ, P3 ;  /* 0x000000ff1e0a7208 */ /* 0x000fe40001800000 */
[----:B------:R-:W-:Y:S02]  /*0890*/  FSEL R11, R31, 1.875, P3 ;  /* 0x3ff000001f0b7808 */ /* 0x000fe40001800000 */
[----:B------:R-:W-:-:S02]  /*08a0*/  LOP3.LUT R6, R7, 0x7ff00000, RZ, 0xc0, !PT ;  /* 0x7ff0000007067812 */ /* 0x000fc400078ec0ff */
[----:B------:R-:W-:Y:S02]  /*08b0*/  FSEL R7, R14, RZ, P1 ;  /* 0x000000ff0e077208 */ /* 0x000fe40000800000 */
[----:B------:R-:W-:Y:S02]  /*08c0*/  ISETP.NE.AND P2, PT, R6, 0x7ff00000, PT ;  /* 0x7ff000000600780c */ /* 0x000fe40003f45270 */
[----:B------:R-:W-:-:S11]  /*08d0*/  FSEL R6, R12, RZ, P1 ;  /* 0x000000ff0c067208 */ /* 0x000fd60000800000 */
[----:B------:R-:W-:Y:S05]  /*08e0*/  @P2 BRA `(.L_x_8) ;  /* 0x0000000000182947 */ /* 0x000fea0003800000 */
[----:B------:R-:W-:-:S13]  /*08f0*/  FSETP.NAN.AND P1, PT, R2, R2, PT ;  /* 0x000000020200720b */ /* 0x000fda0003f28000 */
[----:B------:R-:W-:Y:S01]  /*0900*/  @P1 DADD R6, R8, 2 ;  /* 0x4000000008061429 */ /* 0x000fe20000000000 */
[----:B------:R-:W-:Y:S10]  /*0910*/  @P1 BRA `(.L_x_8) ;  /* 0x00000000000c1947 */ /* 0x000ff40003800000 */
[----:B------:R-:W-:-:S14]  /*0920*/  DSETP.NEU.AND P1, PT, |R8|, +INF , PT ;  /* 0x7ff000000800742a */ /* 0x000fdc0003f2d200 */
[----:B------:R-:W-:Y:S02]  /*0930*/  @!P1 IMAD.MOV.U32 R6, RZ, RZ, 0x0 ;  /* 0x00000000ff069424 */ /* 0x000fe400078e00ff */
[----:B------:R-:W-:-:S07]  /*0940*/  @!P1 IMAD.MOV.U32 R7, RZ, RZ, 0x7ff00000 ;  /* 0x7ff00000ff079424 */ /* 0x000fce00078e00ff */
.L_x_8:
[----:B------:R-:W-:Y:S05]  /*0950*/  BSYNC.RECONVERGENT B1 ;  /* 0x0000000000017941 */ /* 0x000fea0003800200 */
.L_x_7:
[----:B------:R-:W-:Y:S01]  /*0960*/  FSEL R6, R6, RZ, P0 ;  /* 0x000000ff06067208 */ /* 0x000fe20000000000 */
[----:B------:R-:W-:Y:S01]  /*0970*/  IMAD.MOV.U32 R13, RZ, RZ, 0x3fd80000 ;  /* 0x3fd80000ff0d7424 */ /* 0x000fe200078e00ff */
[----:B------:R-:W-:Y:S01]  /*0980*/  FSEL R7, R7, 1.875, P0 ;  /* 0x3ff0000007077808 */ /* 0x000fe20000000000 */
[----:B------:R-:W-:Y:S01]  /*0990*/  BSSY.RECONVERGENT B1, `(.L_x_9) ;  /* 0x0000015000017945 */ /* 0x000fe20003800200 */
[----:B------:R-:W-:-:S04]  /*09a0*/  MOV R12, 0x0 ;  /* 0x00000000000c7802 */ /* 0x000fc80000000f00 */
[----:B------:R-:W-:-:S06]  /*09b0*/  DADD R6, R10, R6 ;  /* 0x000000000a067229 */ /* 0x000fcc0000000006 */
[----:B------:R-:W0:Y:S04]  /*09c0*/  MUFU.RSQ64H R9, R7 ;  /* 0x0000000700097308 */ /* 0x000e280000001c00 */
[----:B------:R-:W-:-:S05]  /*09d0*/  VIADD R8, R7, 0xfcb00000 ;  /* 0xfcb0000007087836 */ /* 0x000fca0000000000 */
[----:B------:R-:W-:Y:S01]  /*09e0*/  ISETP.GE.U32.AND P0, PT, R8, 0x7ca00000, PT ;  /* 0x7ca000000800780c */ /* 0x000fe20003f06070 */
[----:B0-----:R-:W-:-:S08]  /*09f0*/  DMUL R10, R8, R8 ;  /* 0x00000008080a7228 */ /* 0x001fd00000000000 */
[----:B------:R-:W-:-:S08]  /*0a00*/  DFMA R10, R6, -R10, 1 ;  /* 0x3ff00000060a742b */ /* 0x000fd0000000080a */
[----:B------:R-:W-:Y:S02]  /*0a10*/  DFMA R12, R10, R12, 0.5 ;  /* 0x3fe000000a0c742b */ /* 0x000fe4000000000c */
[----:B------:R-:W-:-:S08]  /*0a20*/  DMUL R10, R8, R10 ;  /* 0x0000000a080a7228 */ /* 0x000fd00000000000 */
[----:B------:R-:W-:-:S08]  /*0a30*/  DFMA R18, R12, R10, R8 ;  /* 0x0000000a0c12722b */ /* 0x000fd00000000008 */
[----:B------:R-:W-:Y:S02]  /*0a40*/  DMUL R12, R6, R18 ;  /* 0x00000012060c7228 */ /* 0x000fe40000000000 */
[----:B------:R-:W-:Y:S02]  /*0a50*/  VIADD R17, R19, 0xfff00000 ;  /* 0xfff0000013117836 */ /* 0x000fe40000000000 */
[----:B------:R-:W-:-:S04]  /*0a60*/  IMAD.MOV.U32 R16, RZ, RZ, R18 ;  /* 0x000000ffff107224 */ /* 0x000fc800078e0012 */
[----:B------:R-:W-:-:S08]  /*0a70*/  DFMA R14, R12, -R12, R6 ;  /* 0x8000000c0c0e722b */ /* 0x000fd00000000006 */
[----:B------:R-:W-:Y:S01]  /*0a80*/  DFMA R10, R14, R16, R12 ;  /* 0x000000100e0a722b */ /* 0x000fe2000000000c */
[----:B------:R-:W-:Y:S10]  /*0a90*/  @!P0 BRA `(.L_x_10) ;  /* 0x0000000000108947 */ /* 0x000ff40003800000 */
[----:B------:R-:W-:-:S07]  /*0aa0*/  MOV R10, 0xac0 ;  /* 0x00000ac0000a7802 */ /* 0x000fce0000000f00 */
[----:B------:R-:W-:Y:S05]  /*0ab0*/  CALL.REL.NOINC `($__internal_1_$__cuda_sm20_dsqrt_rn_f64_mediumpath_v1) ;  /* 0x0000000400b47944 */ /* 0x000fea0003c00000 */
[----:B------:R-:W-:Y:S02]  /*0ac0*/  IMAD.MOV.U32 R10, RZ, RZ, R8 ;  /* 0x000000ffff0a7224 */ /* 0x000fe400078e0008 */
[----:B------:R-:W-:-:S07]  /*0ad0*/  IMAD.MOV.U32 R11, RZ, RZ, R9 ;  /* 0x000000ffff0b7224 */ /* 0x000fce00078e0009 */
.L_x_10:
[----:B------:R-:W-:Y:S05]  /*0ae0*/  BSYNC.RECONVERGENT B1 ;  /* 0x0000000000017941 */ /* 0x000fea0003800200 */
.L_x_9:
[----:B------:R-:W0:Y:S02]  /*0af0*/  F2F.F32.F64 R10, R10 ;  /* 0x0000000a000a7310 */ /* 0x000e240000301000 */
[----:B0-----:R-:W-:-:S13]  /*0b00*/  FSETP.GT.AND P0, PT, R10, 2, PT ;  /* 0x400000000a00780b */ /* 0x001fda0003f04000 */
[----:B------:R-:W-:Y:S05]  /*0b10*/  @P0 BRA `(.L_x_11) ;  /* 0x0000000000180947 */ /* 0x000fea0003800000 */
[----:B------:R-:W-:-:S05]  /*0b20*/  VIADD R4, R4, 0x1 ;  /* 0x0000000104047836 */ /* 0x000fca0000000000 */
[----:B------:R-:W-:-:S04]  /*0b30*/  ISETP.GE.U32.AND P0, PT, R4, UR10, PT ;  /* 0x0000000a04007c0c */ /* 0x000fc8000bf06070 */
[----:B------:R-:W-:-:S13]  /*0b40*/  ISETP.GE.U32.AND.EX P0, PT, RZ, UR11, PT, P0 ;  /* 0x0000000bff007c0c */ /* 0x000fda000bf06100 */
[----:B------:R-:W-:Y:S05]  /*0b50*/  @!P0 BRA `(.L_x_12) ;  /* 0xfffffff800a08947 */ /* 0x000fea000383ffff */
[----:B------:R-:W0:Y:S02]  /*0b60*/  LDCU UR6, c[0x0][0x388] ;  /* 0x00007100ff0677ac */ /* 0x000e240008000800 */
[----:B0-----:R-:W-:-:S07]  /*0b70*/  IMAD.U32 R4, RZ, RZ, UR6 ;  /* 0x00000006ff047e24 */ /* 0x001fce000f8e00ff */
.L_x_11:
[----:B------:R-:W-:Y:S05]  /*0b80*/  BSYNC.RECONVERGENT B0 ;  /* 0x0000000000007941 */ /* 0x000fea0003800200 */
.L_x_2:
[----:B------:R-:W0:Y:S02]  /*0b90*/  LDC.64 R2, c[0x0][0x380] ;  /* 0x0000e000ff027b82 */ /* 0x000e240000000a00 */
[----:B0-----:R-:W-:-:S05]  /*0ba0*/  IMAD.WIDE R26, R26, 0x4, R2 ;  /* 0x000000041a1a7825 */ /* 0x001fca00078e0202 */
[----:B------:R-:W-:Y:S01]  /*0bb0*/  STG.E desc[UR4][R26.64], R4 ;  /* 0x000000041a007986 */ /* 0x000fe2000c101904 */
[----:B------:R-:W-:Y:S05]  /*0bc0*/  EXIT ;  /* 0x000000000000794d */ /* 0x000fea0003800000 */
        .weak           $__internal_0_$__cuda_sm20_div_rn_f64_full
        .type           $__internal_0_$__cuda_sm20_div_rn_f64_full,@function
        .size           $__internal_0_$__cuda_sm20_div_rn_f64_full,($__internal_1_$__cuda_sm20_dsqrt_rn_f64_mediumpath_v1 - $__internal_0_$__cuda_sm20_div_rn_f64_full)
$__internal_0_$__cuda_sm20_div_rn_f64_full:
[C---:B------:R-:W-:Y:S01]  /*0bd0*/  FSETP.GEU.AND P0, PT, |R7|.reuse, 1.469367938527859385e-39, PT ;  /* 0x001000000700780b */ /* 0x040fe20003f0e200 */
[----:B------:R-:W-:Y:S01]  /*0be0*/  IMAD.MOV.U32 R12, RZ, RZ, 0x1 ;  /* 0x00000001ff0c7424 */ /* 0x000fe200078e00ff */
[C---:B------:R-:W-:Y:S01]  /*0bf0*/  LOP3.LUT R4, R7.reuse, 0x800fffff, RZ, 0xc0, !PT ;  /* 0x800fffff07047812 */ /* 0x040fe200078ec0ff */
[----:B------:R-:W-:Y:S01]  /*0c00*/  IMAD.MOV.U32 R18, RZ, RZ, 0x1ca00000 ;  /* 0x1ca00000ff127424 */ /* 0x000fe200078e00ff */
[----:B------:R-:W-:Y:S02]  /*0c10*/  LOP3.LUT R16, R7, 0x7ff00000, RZ, 0xc0, !PT ;  /* 0x7ff0000007107812 */ /* 0x000fe400078ec0ff */
[----:B------:R-:W-:Y:S02]  /*0c20*/  LOP3.LUT R5, R4, 0x3ff00000, RZ, 0xfc, !PT ;  /* 0x3ff0000004057812 */ /* 0x000fe400078efcff */
[----:B------:R-:W-:Y:S02]  /*0c30*/  MOV R4, R6 ;  /* 0x0000000600047202 */ /* 0x000fe40000000f00 */
[----:B------:R-:W-:-:S03]  /*0c40*/  LOP3.LUT R19, R9, 0x7ff00000, RZ, 0xc0, !PT ;  /* 0x7ff0000009137812 */ /* 0x000fc600078ec0ff */
[----:B------:R-:W-:Y:S01]  /*0c50*/  @!P0 DMUL R4, R6, 8.98846567431157953865e+307 ;  /* 0x7fe0000006048828 */ /* 0x000fe20000000000 */
[----:B------:R-:W-:Y:S01]  /*0c60*/  ISETP.GE.U32.AND P1, PT, R19, R16, PT ;  /* 0x000000101300720c */ /* 0x000fe20003f26070 */
[----:B------:R-:W-:-:S04]  /*0c70*/  IMAD.MOV.U32 R21, RZ, RZ, R19 ;  /* 0x000000ffff157224 */ /* 0x000fc800078e0013 */
[----:B------:R-:W0:Y:S02]  /*0c80*/  MUFU.RCP64H R13, R5 ;  /* 0x00000005000d7308 */ /* 0x000e240000001800 */
[----:B0-----:R-:W-:-:S08]  /*0c90*/  DFMA R2, R12, -R4, 1 ;  /* 0x3ff000000c02742b */ /* 0x001fd00000000804 */
[----:B------:R-:W-:-:S08]  /*0ca0*/  DFMA R2, R2, R2, R2 ;  /* 0x000000020202722b */ /* 0x000fd00000000002 */
[----:B------:R-:W-:Y:S01]  /*0cb0*/  DFMA R12, R12, R2, R12 ;  /* 0x000000020c0c722b */ /* 0x000fe2000000000c */
[----:B------:R-:W-:Y:S01]  /*0cc0*/  SEL R3, R18, 0x63400000, !P1 ;  /* 0x6340000012037807 */ /* 0x000fe20004800000 */
[----:B------:R-:W-:Y:S01]  /*0cd0*/  IMAD.MOV.U32 R2, RZ, RZ, R8 ;  /* 0x000000ffff027224 */ /* 0x000fe200078e0008 */
[----:B------:R-:W-:Y:S02]  /*0ce0*/  FSETP.GEU.AND P1, PT, |R9|, 1.469367938527859385e-39, PT ;  /* 0x001000000900780b */ /* 0x000fe40003f2e200 */
[----:B------:R-:W-:-:S03]  /*0cf0*/  LOP3.LUT R3, R3, 0x800fffff, R9, 0xf8, !PT ;  /* 0x800fffff03037812 */ /* 0x000fc600078ef809 */
[----:B------:R-:W-:-:S08]  /*0d00*/  DFMA R14, R12, -R4, 1 ;  /* 0x3ff000000c0e742b */ /* 0x000fd00000000804 */
[----:B------:R-:W-:Y:S01]  /*0d10*/  DFMA R12, R12, R14, R12 ;  /* 0x0000000e0c0c722b */ /* 0x000fe2000000000c */
[----:B------:R-:W-:Y:S10]  /*0d20*/  @P1 BRA `(.L_x_13) ;  /* 0x0000000000201947 */ /* 0x000ff40003800000 */
[----:B------:R-:W-:-:S04]  /*0d30*/  LOP3.LUT R14, R7, 0x7ff00000, RZ, 0xc0, !PT ;  /* 0x7ff00000070e7812 */ /* 0x000fc800078ec0ff */
[----:B------:R-:W-:Y:S01]  /*0d40*/  ISETP.GE.U32.AND P1, PT, R19, R14, PT ;  /* 0x0000000e1300720c */ /* 0x000fe20003f26070 */
[----:B------:R-:W-:-:S03]  /*0d50*/  IMAD.MOV.U32 R14, RZ, RZ, RZ ;  /* 0x000000ffff0e7224 */ /* 0x000fc600078e00ff */
[----:B------:R-:W-:-:S04]  /*0d60*/  SEL R15, R18, 0x63400000, !P1 ;  /* 0x63400000120f7807 */ /* 0x000fc80004800000 */
[----:B------:R-:W-:-:S04]  /*0d70*/  LOP3.LUT R15, R15, 0x80000000, R9, 0xf8, !PT ;  /* 0x800000000f0f7812 */ /* 0x000fc800078ef809 */
[----:B------:R-:W-:-:S06]  /*0d80*/  LOP3.LUT R15, R15, 0x100000, RZ, 0xfc, !PT ;  /* 0x001000000f0f7812 */ /* 0x000fcc00078efcff */
[----:B------:R-:W-:-:S10]  /*0d90*/  DFMA R2, R2, 2, -R14 ;  /* 0x400000000202782b */ /* 0x000fd4000000080e */
[----:B------:R-:W-:-:S07]  /*0da0*/  LOP3.LUT R21, R3, 0x7ff00000, RZ, 0xc0, !PT ;  /* 0x7ff0000003157812 */ /* 0x000fce00078ec0ff */
.L_x_13:
[----:B------:R-:W-:Y:S01]  /*0db0*/  VIADD R23, R21, 0xffffffff ;  /* 0xffffffff15177836 */ /* 0x000fe20000000000 */
[----:B------:R-:W-:Y:S01]  /*0dc0*/  DMUL R14, R12, R2 ;  /* 0x000000020c0e7228 */ /* 0x000fe20000000000 */
[----:B------:R-:W-:Y:S01]  /*0dd0*/  IMAD.MOV.U32 R22, RZ, RZ, R16 ;  /* 0x000000ffff167224 */ /* 0x000fe200078e0010 */
[----:B------:R-:W-:Y:S02]  /*0de0*/  @!P0 LOP3.LUT R22, R5, 0x7ff00000, RZ, 0xc0, !PT ;  /* 0x7ff0000005168812 */ /* 0x000fe400078ec0ff */
[----:B------:R-:W-:Y:S02]  /*0df0*/  ISETP.GT.U32.AND P0, PT, R23, 0x7feffffe, PT ;  /* 0x7feffffe1700780c */ /* 0x000fe40003f04070 */
[----:B------:R-:W-:Y:S02]  /*0e00*/  IADD3 R23, PT, PT, R22, -0x1, RZ ;  /* 0xffffffff16177810 */ /* 0x000fe40007ffe0ff */
[----:B------:R-:W-:Y:S02]  /*0e10*/  DFMA R16, R14, -R4, R2 ;  /* 0x800000040e10722b */ /* 0x000fe40000000002 */
[----:B------:R-:W-:-:S06]  /*0e20*/  ISETP.GT.U32.OR P0, PT, R23, 0x7feffffe, P0 ;  /* 0x7feffffe1700780c */ /* 0x000fcc0000704470 */
[----:B------:R-:W-:-:S07]  /*0e30*/  DFMA R16, R12, R16, R14 ;  /* 0x000000100c10722b */ /* 0x000fce000000000e */
[----:B------:R-:W-:Y:S05]  /*0e40*/  @P0 BRA `(.L_x_14) ;  /* 0x00000000006c0947 */ /* 0x000fea0003800000 */
[----:B------:R-:W-:-:S04]  /*0e50*/  LOP3.LUT R14, R7, 0x7ff00000, RZ, 0xc0, !PT ;  /* 0x7ff00000070e7812 */ /* 0x000fc800078ec0ff */
[CC--:B------:R-:W-:Y:S02]  /*0e60*/  VIADDMNMX R12, R19.reuse, -R14.reuse, 0xb9600000, !PT ;  /* 0xb9600000130c7446 */ /* 0x0c0fe4000780090e */
[----:B------:R-:W-:Y:S01]  /*0e70*/  ISETP.GE.U32.AND P0, PT, R19, R14, PT ;  /* 0x0000000e1300720c */ /* 0x000fe20003f06070 */
[----:B------:R-:W-:Y:S01]  /*0e80*/  IMAD.MOV.U32 R14, RZ, RZ, RZ ;  /* 0x000000ffff0e7224 */ /* 0x000fe200078e00ff */
[----:B------:R-:W-:Y:S02]  /*0e90*/  VIMNMX R12, PT, PT, R12, 0x46a00000, PT ;  /* 0x46a000000c0c7848 */ /* 0x000fe40003fe0100 */
[----:B------:R-:W-:-:S05]  /*0ea0*/  SEL R13, R18, 0x63400000, !P0 ;  /* 0x63400000120d7807 */ /* 0x000fca0004000000 */
[----:B------:R-:W-:-:S04]  /*0eb0*/  IMAD.IADD R18, R12, 0x1, -R13 ;  /* 0x000000010c127824 */ /* 0x000fc800078e0a0d */
[----:B------:R-:W-:-:S06]  /*0ec0*/  VIADD R15, R18, 0x7fe00000 ;  /* 0x7fe00000120f7836 */ /* 0x000fcc0000000000 */
[----:B------:R-:W-:-:S10]  /*0ed0*/  DMUL R12, R16, R14 ;  /* 0x0000000e100c7228 */ /* 0x000fd40000000000 */
[----:B------:R-:W-:-:S13]  /*0ee0*/  FSETP.GTU.AND P0, PT, |R13|, 1.469367938527859385e-39, PT ;  /* 0x001000000d00780b */ /* 0x000fda0003f0c200 */
[----:B------:R-:W-:Y:S05]  /*0ef0*/  @P0 BRA `(.L_x_15) ;  /* 0x0000000000940947 */ /* 0x000fea0003800000 */
[----:B------:R-:W-:Y:S01]  /*0f00*/  DFMA R2, R16, -R4, R2 ;  /* 0x800000041002722b */ /* 0x000fe20000000002 */
[----:B------:R-:W-:-:S09]  /*0f10*/  IMAD.MOV.U32 R14, RZ, RZ, RZ ;  /* 0x000000ffff0e7224 */ /* 0x000fd200078e00ff */
[C---:B------:R-:W-:Y:S02]  /*0f20*/  FSETP.NEU.AND P0, PT, R3.reuse, RZ, PT ;  /* 0x000000ff0300720b */ /* 0x040fe40003f0d000 */
[----:B------:R-:W-:-:S04]  /*0f30*/  LOP3.LUT R7, R3, 0x80000000, R7, 0x48, !PT ;  /* 0x8000000003077812 */ /* 0x000fc800078e4807 */
[----:B------:R-:W-:-:S07]  /*0f40*/  LOP3.LUT R15, R7, R15, RZ, 0xfc, !PT ;  /* 0x0000000f070f7212 */ /* 0x000fce00078efcff */
[----:B------:R-:W-:Y:S05]  /*0f50*/  @!P0 BRA `(.L_x_15) ;  /* 0x00000000007c8947 */ /* 0x000fea0003800000 */
[----:B------:R-:W-:Y:S01]  /*0f60*/  IMAD.MOV R3, RZ, RZ, -R18 ;  /* 0x000000ffff037224 */ /* 0x000fe200078e0a12 */
[----:B------:R-:W-:Y:S01]  /*0f70*/  DMUL.RP R14, R16, R14 ;  /* 0x0000000e100e7228 */ /* 0x000fe20000008000 */
[----:B------:R-:W-:-:S06]  /*0f80*/  IMAD.MOV.U32 R2, RZ, RZ, RZ ;  /* 0x000000ffff027224 */ /* 0x000fcc00078e00ff */
[----:B------:R-:W-:-:S03]  /*0f90*/  DFMA R2, R12, -R2, R16 ;  /* 0x800000020c02722b */ /* 0x000fc60000000010 */
[----:B------:R-:W-:-:S03]  /*0fa0*/  LOP3.LUT R7, R15, R7, RZ, 0x3c, !PT ;  /* 0x000000070f077212 */ /* 0x000fc600078e3cff */
[----:B------:R-:W-:-:S04]  /*0fb0*/  IADD3 R2, PT, PT, -R18, -0x43300000, RZ ;  /* 0xbcd0000012027810 */ /* 0x000fc80007ffe1ff */
[----:B------:R-:W-:-:S04]  /*0fc0*/  FSETP.NEU.AND P0, PT, |R3|, R2, PT ;  /* 0x000000020300720b */ /* 0x000fc80003f0d200 */
[----:B------:R-:W-:Y:S02]  /*0fd0*/  FSEL R12, R14, R12, !P0 ;  /* 0x0000000c0e0c7208 */ /* 0x000fe40004000000 */
[----:B------:R-:W-:Y:S01]  /*0fe0*/  FSEL R13, R7, R13, !P0 ;  /* 0x0000000d070d7208 */ /* 0x000fe20004000000 */
[----:B------:R-:W-:Y:S06]  /*0ff0*/  BRA `(.L_x_15) ;  /* 0x0000000000547947 */ /* 0x000fec0003800000 */
.L_x_14:
[----:B------:R-:W-:-:S14]  /*1000*/  DSETP.NAN.AND P0, PT, R8, R8, PT ;  /* 0x000000080800722a */ /* 0x000fdc0003f08000 */
[----:B------:R-:W-:Y:S05]  /*1010*/  @P0 BRA `(.L_x_16) ;  /* 0x0000000000440947 */ /* 0x000fea0003800000 */
[----:B------:R-:W-:-:S14]  /*1020*/  DSETP.NAN.AND P0, PT, R6, R6, PT ;  /* 0x000000060600722a */ /* 0x000fdc0003f08000 */
[----:B------:R-:W-:Y:S05]  /*1030*/  @P0 BRA `(.L_x_17) ;  /* 0x0000000000300947 */ /* 0x000fea0003800000 */
[----:B------:R-:W-:Y:S01]  /*1040*/  ISETP.NE.AND P0, PT, R21, R22, PT ;  /* 0x000000161500720c */ /* 0x000fe20003f05270 */
[----:B------:R-:W-:Y:S01]  /*1050*/  IMAD.MOV.U32 R12, RZ, RZ, 0x0 ;  /* 0x00000000ff0c7424 */ /* 0x000fe200078e00ff */
[----:B------:R-:W-:-:S11]  /*1060*/  MOV R13, 0xfff80000 ;  /* 0xfff80000000d7802 */ /* 0x000fd60000000f00 */
[----:B------:R-:W-:Y:S05]  /*1070*/  @!P0 BRA `(.L_x_15) ;  /* 0x0000000000348947 */ /* 0x000fea0003800000 */
[----:B------:R-:W-:Y:S02]  /*1080*/  ISETP.NE.AND P0, PT, R21, 0x7ff00000, PT ;  /* 0x7ff000001500780c */ /* 0x000fe40003f05270 */
[----:B------:R-:W-:Y:S02]  /*1090*/  LOP3.LUT R13, R9, 0x80000000, R7, 0x48, !PT ;  /* 0x80000000090d7812 */ /* 0x000fe400078e4807 */
[----:B------:R-:W-:-:S13]  /*10a0*/  ISETP.EQ.OR P0, PT, R22, RZ, !P0 ;  /* 0x000000ff1600720c */ /* 0x000fda0004702670 */
[----:B------:R-:W-:Y:S01]  /*10b0*/  @P0 LOP3.LUT R2, R13, 0x7ff00000, RZ, 0xfc, !PT ;  /* 0x7ff000000d020812 */ /* 0x000fe200078efcff */
[----:B------:R-:W-:Y:S02]  /*10c0*/  @!P0 IMAD.MOV.U32 R12, RZ, RZ, RZ ;  /* 0x000000ffff0c8224 */ /* 0x000fe400078e00ff */
[----:B------:R-:W-:Y:S02]  /*10d0*/  @P0 IMAD.MOV.U32 R12, RZ, RZ, RZ ;  /* 0x000000ffff0c0224 */ /* 0x000fe400078e00ff */
[----:B------:R-:W-:Y:S01]  /*10e0*/  @P0 IMAD.MOV.U32 R13, RZ, RZ, R2 ;  /* 0x000000ffff0d0224 */ /* 0x000fe200078e0002 */
[----:B------:R-:W-:Y:S06]  /*10f0*/  BRA `(.L_x_15) ;  /* 0x0000000000147947 */ /* 0x000fec0003800000 */
.L_x_17:
[----:B------:R-:W-:Y:S01]  /*1100*/  LOP3.LUT R13, R7, 0x80000, RZ, 0xfc, !PT ;  /* 0x00080000070d7812 */ /* 0x000fe200078efcff */
[----:B------:R-:W-:Y:S01]  /*1110*/  IMAD.MOV.U32 R12, RZ, RZ, R6 ;  /* 0x000000ffff0c7224 */ /* 0x000fe200078e0006 */
[----:B------:R-:W-:Y:S06]  /*1120*/  BRA `(.L_x_15) ;  /* 0x0000000000087947 */ /* 0x000fec0003800000 */
.L_x_16:
[----:B------:R-:W-:Y:S01]  /*1130*/  LOP3.LUT R13, R9, 0x80000, RZ, 0xfc, !PT ;  /* 0x00080000090d7812 */ /* 0x000fe200078efcff */
[----:B------:R-:W-:-:S07]  /*1140*/  IMAD.MOV.U32 R12, RZ, RZ, R8 ;  /* 0x000000ffff0c7224 */ /* 0x000fce00078e0008 */
.L_x_15:
[----:B------:R-:W-:Y:S01]  /*1150*/  MOV R21, 0x0 ;  /* 0x0000000000157802 */ /* 0x000fe20000000f00 */
[----:B------:R-:W-:Y:S02]  /*1160*/  IMAD.MOV.U32 R2, RZ, RZ, R12 ;  /* 0x000000ffff027224 */ /* 0x000fe400078e000c */
[----:B------:R-:W-:Y:S01]  /*1170*/  IMAD.MOV.U32 R3, RZ, RZ, R13 ;  /* 0x000000ffff037224 */ /* 0x000fe200078e000d */
[----:B------:R-:W-:Y:S06]  /*1180*/  RET.REL.NODEC R20 `(_Z16calc_CMandelbrotPiliiffffi) ;  /* 0xffffffec149c7950 */ /* 0x000fec0003c3ffff */
        .weak           $__internal_1_$__cuda_sm20_dsqrt_rn_f64_mediumpath_v1
        .type           $__internal_1_$__cuda_sm20_dsqrt_rn_f64_mediumpath_v1,@function
        .size           $__internal_1_$__cuda_sm20_dsqrt_rn_f64_mediumpath_v1,($_Z16calc_CMandelbrotPiliiffffi$__internal_accurate_pow - $__internal_1_$__cuda_sm20_dsqrt_rn_f64_mediumpath_v1)
$__internal_1_$__cuda_sm20_dsqrt_rn_f64_mediumpath_v1:
[----:B------:R-:W-:Y:S01]  /*1190*/  ISETP.GE.U32.AND P0, PT, R8, -0x3400000, PT ;  /* 0xfcc000000800780c */ /* 0x000fe20003f06070 */
[----:B------:R-:W-:Y:S01]  /*11a0*/  BSSY.RECONVERGENT B2, `(.L_x_18) ;  /* 0x0000026000027945 */ /* 0x000fe20003800200 */
[----:B------:R-:W-:Y:S02]  /*11b0*/  IMAD.MOV.U32 R16, RZ, RZ, R18 ;  /* 0x000000ffff107224 */ /* 0x000fe400078e0012 */
[----:B------:R-:W-:Y:S02]  /*11c0*/  IMAD.MOV.U32 R8, RZ, RZ, R14 ;  /* 0x000000ffff087224 */ /* 0x000fe400078e000e */
[----:B------:R-:W-:-:S07]  /*11d0*/  IMAD.MOV.U32 R9, RZ, RZ, R15 ;  /* 0x000000ffff097224 */ /* 0x000fce00078e000f */
[----:B------:R-:W-:Y:S05]  /*11e0*/  @!P0 BRA `(.L_x_19) ;  /* 0x0000000000208947 */ /* 0x000fea0003800000 */
[----:B------:R-:W-:-:S10]  /*11f0*/  DFMA.RM R8, R8, R16, R12 ;  /* 0x000000100808722b */ /* 0x000fd4000000400c */
[----:B------:R-:W-:-:S05]  /*1200*/  IADD3 R12, P0, PT, R8, 0x1, RZ ;  /* 0x00000001080c7810 */ /* 0x000fca0007f1e0ff */
[----:B------:R-:W-:-:S06]  /*1210*/  IMAD.X R13, RZ, RZ, R9, P0 ;  /* 0x000000ffff0d7224 */ /* 0x000fcc00000e0609 */
[----:B------:R-:W-:-:S08]  /*1220*/  DFMA.RP R6, -R8, R12, R6 ;  /* 0x0000000c0806722b */ /* 0x000fd00000008106 */
[----:B------:R-:W-:-:S06]  /*1230*/  DSETP.GT.AND P0, PT, R6, RZ, PT ;  /* 0x000000ff0600722a */ /* 0x000fcc0003f04000 */
[----:B------:R-:W-:Y:S02]  /*1240*/  FSEL R8, R12, R8, P0 ;  /* 0x000000080c087208 */ /* 0x000fe40000000000 */
[----:B------:R-:W-:Y:S01]  /*1250*/  FSEL R9, R13, R9, P0 ;  /* 0x000000090d097208 */ /* 0x000fe20000000000 */
[----:B------:R-:W-:Y:S06]  /*1260*/  BRA `(.L_x_20) ;  /* 0x0000000000647947 */ /* 0x000fec0003800000 */
.L_x_19:
[----:B------:R-:W-:-:S14]  /*1270*/  DSETP.NE.AND P0, PT, R6, RZ, PT ;  /* 0x000000ff0600722a */ /* 0x000fdc0003f05000 */
[----:B------:R-:W-:Y:S05]  /*1280*/  @!P0 BRA `(.L_x_21) ;  /* 0x0000000000588947 */ /* 0x000fea0003800000 */
[----:B------:R-:W-:-:S13]  /*1290*/  ISETP.GE.AND P0, PT, R7, RZ, PT ;  /* 0x000000ff0700720c */ /* 0x000fda0003f06270 */
[----:B------:R-:W-:Y:S02]  /*12a0*/  @!P0 IMAD.MOV.U32 R8, RZ, RZ, 0x0 ;  /* 0x00000000ff088424 */ /* 0x000fe400078e00ff */
[----:B------:R-:W-:Y:S01]  /*12b0*/  @!P0 IMAD.MOV.U32 R9, RZ, RZ, -0x80000 ;  /* 0xfff80000ff098424 */ /* 0x000fe200078e00ff */
[----:B------:R-:W-:Y:S06]  /*12c0*/  @!P0 BRA `(.L_x_20) ;  /* 0x00000000004c8947 */ /* 0x000fec0003800000 */
[----:B------:R-:W-:-:S13]  /*12d0*/  ISETP.GT.AND P0, PT, R7, 0x7fefffff, PT ;  /* 0x7fefffff0700780c */ /* 0x000fda0003f04270 */
[----:B------:R-:W-:Y:S05]  /*12e0*/  @P0 BRA `(.L_x_21) ;  /* 0x0000000000400947 */ /* 0x000fea0003800000 */
[----:B------:R-:W-:Y:S01]  /*12f0*/  DMUL R6, R6, 8.11296384146066816958e+31 ;  /* 0x4690000006067828 */ /* 0x000fe20000000000 */
[----:B------:R-:W-:Y:S01]  /*1300*/  IMAD.MOV.U32 R8, RZ, RZ, RZ ;  /* 0x000000ffff087224 */ /* 0x000fe200078e00ff */
[----:B------:R-:W-:Y:S01]  /*1310*/  MOV R14, 0x0 ;  /* 0x00000000000e7802 */ /* 0x000fe20000000f00 */
[----:B------:R-:W-:-:S03]  /*1320*/  IMAD.MOV.U32 R15, RZ, RZ, 0x3fd80000 ;  /* 0x3fd80000ff0f7424 */ /* 0x000fc600078e00ff */
[----:B------:R-:W0:Y:S02]  /*1330*/  MUFU.RSQ64H R9, R7 ;  /* 0x0000000700097308 */ /* 0x000e240000001c00 */
[----:B0-----:R-:W-:-:S08]  /*1340*/  DMUL R12, R8, R8 ;  /* 0x00000008080c7228 */ /* 0x001fd00000000000 */
[----:B------:R-:W-:-:S08]  /*1350*/  DFMA R12, R6, -R12, 1 ;  /* 0x3ff00000060c742b */ /* 0x000fd0000000080c */
[----:B------:R-:W-:Y:S02]  /*1360*/  DFMA R14, R12, R14, 0.5 ;  /* 0x3fe000000c0e742b */ /* 0x000fe4000000000e */
[----:B------:R-:W-:-:S08]  /*1370*/  DMUL R12, R8, R12 ;  /* 0x0000000c080c7228 */ /* 0x000fd00000000000 */
[----:B------:R-:W-:-:S08]  /*1380*/  DFMA R12, R14, R12, R8 ;  /* 0x0000000c0e0c722b */ /* 0x000fd00000000008 */
[----:B------:R-:W-:Y:S02]  /*1390*/  DMUL R8, R6, R12 ;  /* 0x0000000c06087228 */ /* 0x000fe40000000000 */
[----:B------:R-:W-:-:S06]  /*13a0*/  VIADD R13, R13, 0xfff00000 ;  /* 0xfff000000d0d7836 */ /* 0x000fcc0000000000 */
[----:B------:R-:W-:-:S08]  /*13b0*/  DFMA R14, R8, -R8, R6 ;  /* 0x80000008080e722b */ /* 0x000fd00000000006 */
[----:B------:R-:W-:-:S10]  /*13c0*/  DFMA R8, R12, R14, R8 ;  /* 0x0000000e0c08722b */ /* 0x000fd40000000008 */
[----:B------:R-:W-:Y:S01]  /*13d0*/  VIADD R9, R9, 0xfcb00000 ;  /* 0xfcb0000009097836 */ /* 0x000fe20000000000 */
[----:B------:R-:W-:Y:S06]  /*13e0*/  BRA `(.L_x_20) ;  /* 0x0000000000047947 */ /* 0x000fec0003800000 */
.L_x_21:
[----:B------:R-:W-:-:S11]  /*13f0*/  DADD R8, R6, R6 ;  /* 0x0000000006087229 */ /* 0x000fd60000000006 */
.L_x_20:
[----:B------:R-:W-:Y:S05]  /*1400*/  BSYNC.RECONVERGENT B2 ;  /* 0x0000000000027941 */ /* 0x000fea0003800200 */
.L_x_18:
[----:B------:R-:W-:-:S04]  /*1410*/  IMAD.MOV.U32 R11, RZ, RZ, 0x0 ;  /* 0x00000000ff0b7424 */ /* 0x000fc800078e00ff */
[----:B------:R-:W-:Y:S05]  /*1420*/  RET.REL.NODEC R10 `(_Z16calc_CMandelbrotPiliiffffi) ;  /* 0xffffffe80af47950 */ /* 0x000fea0003c3ffff */
        .type           $_Z16calc_CMandelbrotPiliiffffi$__internal_accurate_pow,@function
        .size           $_Z16calc_CMandelbrotPiliiffffi$__internal_accurate_pow,(.L_x_85 - $_Z16calc_CMandelbrotPiliiffffi$__internal_accurate_pow)
$_Z16calc_CMandelbrotPiliiffffi$__internal_accurate_pow:
[----:B------:R-:W-:Y:S01]  /*1430*/  ISETP.GT.U32.AND P0, PT, R28, 0xfffff, PT ;  /* 0x000fffff1c00780c */ /* 0x000fe20003f04070 */
[----:B------:R-:W-:Y:S01]  /*1440*/  IMAD.MOV.U32 R10, RZ, RZ, R12 ;  /* 0x000000ffff0a7224 */ /* 0x000fe200078e000c */
[----:B------:R-:W-:Y:S01]  /*1450*/  UMOV UR6, 0x7d2cafe2 ;  /* 0x7d2cafe200067882 */ /* 0x000fe20000000000 */
[----:B------:R-:W-:Y:S01]  /*1460*/  IMAD.MOV.U32 R11, RZ, RZ, R28 ;  /* 0x000000ffff0b7224 */ /* 0x000fe200078e001c */
[----:B------:R-:W-:Y:S01]  /*1470*/  UMOV UR7, 0x3eb0f5ff ;  /* 0x3eb0f5ff00077882 */ /* 0x000fe20000000000 */
[----:B------:R-:W-:Y:S01]  /*1480*/  IMAD.MOV.U32 R14, RZ, RZ, 0x41ad3b5a ;  /* 0x41ad3b5aff0e7424 */ /* 0x000fe200078e00ff */
[----:B------:R-:W-:Y:S01]  /*1490*/  UMOV UR8, 0x3b39803f ;  /* 0x3b39803f00087882 */ /* 0x000fe20000000000 */
[----:B------:R-:W-:Y:S01]  /*14a0*/  IMAD.MOV.U32 R15, RZ, RZ, 0x3ed0f5d2 ;  /* 0x3ed0f5d2ff0f7424 */ /* 0x000fe200078e00ff */
[----:B------:R-:W-:-:S05]  /*14b0*/  UMOV UR9, 0x3c7abc9e ;  /* 0x3c7abc9e00097882 */ /* 0x000fca0000000000 */
[----:B------:R-:W-:Y:S01]  /*14c0*/  @!P0 DMUL R24, R10, 1.80143985094819840000e+16 ;  /* 0x435000000a188828 */ /* 0x000fe20000000000 */
[--C-:B------:R-:W-:Y:S01]  /*14d0*/  IMAD.MOV.U32 R10, RZ, RZ, R28.reuse ;  /* 0x000000ffff0a7224 */ /* 0x100fe200078e001c */
[----:B------:R-:W-:-:S08]  /*14e0*/  SHF.R.U32.HI R28, RZ, 0x14, R28 ;  /* 0x00000014ff1c7819 */ /* 0x000fd0000001161c */
[----:B------:R-:W-:Y:S01]  /*14f0*/  @!P0 MOV R10, R25 ;  /* 0x00000019000a8202 */ /* 0x000fe20000000f00 */
[----:B------:R-:W-:Y:S01]  /*1500*/  @!P0 IMAD.MOV.U32 R12, RZ, RZ, R24 ;  /* 0x000000ffff0c8224 */ /* 0x000fe200078e0018 */
[----:B------:R-:W-:Y:S02]  /*1510*/  @!P0 LEA.HI R28, R25, 0xffffffca, RZ, 0xc ;  /* 0xffffffca191c8811 */ /* 0x000fe400078f60ff */
[----:B------:R-:W-:-:S04]  /*1520*/  LOP3.LUT R10, R10, 0x800fffff, RZ, 0xc0, !PT ;  /* 0x800fffff0a0a7812 */ /* 0x000fc800078ec0ff */
[----:B------:R-:W-:Y:S01]  /*1530*/  LOP3.LUT R13, R10, 0x3ff00000, RZ, 0xfc, !PT ;  /* 0x3ff000000a0d7812 */ /* 0x000fe200078efcff */
[----:B------:R-:W-:-:S03]  /*1540*/  IMAD.MOV.U32 R10, RZ, RZ, RZ ;  /* 0x000000ffff0a7224 */ /* 0x000fc600078e00ff */
[----:B------:R-:W-:-:S13]  /*1550*/  ISETP.GE.U32.AND P1, PT, R13, 0x3ff6a09f, PT ;  /* 0x3ff6a09f0d00780c */ /* 0x000fda0003f26070 */
[----:B------:R-:W-:-:S04]  /*1560*/  @P1 VIADD R11, R13, 0xfff00000 ;  /* 0xfff000000d0b1836 */ /* 0x000fc80000000000 */
[----:B------:R-:W-:-:S06]  /*1570*/  @P1 IMAD.MOV.U32 R13, RZ, RZ, R11 ;  /* 0x000000ffff0d1224 */ /* 0x000fcc00078e000b */
[C---:B------:R-:W-:Y:S02]  /*1580*/  DADD R18, R12.reuse, 1 ;  /* 0x3ff000000c127429 */ /* 0x040fe40000000000 */
[----:B------:R-:W-:-:S04]  /*1590*/  DADD R12, R12, -1 ;  /* 0xbff000000c0c7429 */ /* 0x000fc80000000000 */
[----:B------:R-:W0:Y:S02]  /*15a0*/  MUFU.RCP64H R11, R19 ;  /* 0x00000013000b7308 */ /* 0x000e240000001800 */
[----:B0-----:R-:W-:-:S08]  /*15b0*/  DFMA R16, -R18, R10, 1 ;  /* 0x3ff000001210742b */ /* 0x001fd0000000010a */
[----:B------:R-:W-:-:S08]  /*15c0*/  DFMA R16, R16, R16, R16 ;  /* 0x000000101010722b */ /* 0x000fd00000000010 */
[----:B------:R-:W-:-:S08]  /*15d0*/  DFMA R16, R10, R16, R10 ;  /* 0x000000100a10722b */ /* 0x000fd0000000000a */
[----:B------:R-:W-:-:S08]  /*15e0*/  DMUL R10, R12, R16 ;  /* 0x000000100c0a7228 */ /* 0x000fd00000000000 */
[----:B------:R-:W-:-:S08]  /*15f0*/  DFMA R10, R12, R16, R10 ;  /* 0x000000100c0a722b */ /* 0x000fd0000000000a */
[----:B------:R-:W-:-:S08]  /*1600*/  DMUL R20, R10, R10 ;  /* 0x0000000a0a147228 */ /* 0x000fd00000000000 */
[----:B------:R-:W-:Y:S01]  /*1610*/  DFMA R14, R20, UR6, R14 ;  /* 0x00000006140e7c2b */ /* 0x000fe2000800000e */
[----:B------:R-:W-:Y:S01]  /*1620*/  UMOV UR6, 0x75488a3f ;  /* 0x75488a3f00067882 */ /* 0x000fe20000000000 */
[----:B------:R-:W-:-:S06]  /*1630*/  UMOV UR7, 0x3ef3b20a ;  /* 0x3ef3b20a00077882 */ /* 0x000fcc0000000000 */
[----:B------:R-:W-:Y:S01]  /*1640*/  DFMA R18, R20, R14, UR6 ;  /* 0x0000000614127e2b */ /* 0x000fe2000800000e */
[----:B------:R-:W-:Y:S01]  /*1650*/  UMOV UR6, 0xe4faecd5 ;  /* 0xe4faecd500067882 */ /* 0x000fe20000000000 */
[----:B------:R-:W-:Y:S01]  /*1660*/  UMOV UR7, 0x3f1745cd ;  /* 0x3f1745cd00077882 */ /* 0x000fe20000000000 */
[----:B------:R-:W-:-:S05]  /*1670*/  DADD R14, R12, -R10 ;  /* 0x000000000c0e7229 */ /* 0x000fca000000080a */
[----:B------:R-:W-:Y:S01]  /*1680*/  DFMA R18, R20, R18, UR6 ;  /* 0x0000000614127e2b */ /* 0x000fe20008000012 */
[----:B------:R-:W-:Y:S01]  /*1690*/  UMOV UR6, 0x258a578b ;  /* 0x258a578b00067882 */ /* 0x000fe20000000000 */
[----:B------:R-:W-:Y:S01]  /*16a0*/  UMOV UR7, 0x3f3c71c7 ;  /* 0x3f3c71c700077882 */ /* 0x000fe20000000000 */
[----:B------:R-:W-:-:S05]  /*16b0*/  DADD R14, R14, R14 ;  /* 0x000000000e0e7229 */ /* 0x000fca000000000e */
[----:B------:R-:W-:Y:S01]  /*16c0*/  DFMA R18, R20, R18, UR6 ;  /* 0x0000000614127e2b */ /* 0x000fe20008000012 */
[----:B------:R-:W-:Y:S01]  /*16d0*/  UMOV UR6, 0x9242b910 ;  /* 0x9242b91000067882 */ /* 0x000fe20000000000 */
[----:B------:R-:W-:Y:S01]  /*16e0*/  UMOV UR7, 0x3f624924 ;  /* 0x3f62492400077882 */ /* 0x000fe20000000000 */
[----:B------:R-:W-:-:S05]  /*16f0*/  DFMA R14, R12, -R10, R14 ;  /* 0x8000000a0c0e722b */ /* 0x000fca000000000e */
[----:B------:R-:W-:Y:S01]  /*1700*/  DFMA R18, R20, R18, UR6 ;  /* 0x0000000614127e2b */ /* 0x000fe20008000012 */
[----:B------:R-:W-:Y:S01]  /*1710*/  UMOV UR6, 0x99999dfb ;  /* 0x99999dfb00067882 */ /* 0x000fe20000000000 */
[----:B------:R-:W-:Y:S01]  /*1720*/  UMOV UR7, 0x3f899999 ;  /* 0x3f89999900077882 */ /* 0x000fe20000000000 */
[----:B------:R-:W-:-:S05]  /*1730*/  DMUL R14, R16, R14 ;  /* 0x0000000e100e7228 */ /* 0x000fca0000000000 */
[----:B------:R-:W-:Y:S01]  /*1740*/  DFMA R18, R20, R18, UR6 ;  /* 0x0000000614127e2b */ /* 0x000fe20008000012 */
[----:B------:R-:W-:Y:S01]  /*1750*/  UMOV UR6, 0x55555555 ;  /* 0x5555555500067882 */ /* 0x000fe20000000000 */
[----:B------:R-:W-:-:S06]  /*1760*/  UMOV UR7, 0x3fb55555 ;  /* 0x3fb5555500077882 */ /* 0x000fcc0000000000 */
[----:B------:R-:W-:-:S08]  /*1770*/  DFMA R12, R20, R18, UR6 ;  /* 0x00000006140c7e2b */ /* 0x000fd00008000012 */
[----:B------:R-:W-:Y:S01]  /*1780*/  DADD R16, -R12, UR6 ;  /* 0x000000060c107e29 */ /* 0x000fe20008000100 */
[----:B------:R-:W-:Y:S01]  /*1790*/  UMOV UR6, 0xb9e7b0 ;  /* 0x00b9e7b000067882 */ /* 0x000fe20000000000 */
[----:B------:R-:W-:-:S06]  /*17a0*/  UMOV UR7, 0x3c46a4cb ;  /* 0x3c46a4cb00077882 */ /* 0x000fcc0000000000 */
[----:B------:R-:W-:Y:S02]  /*17b0*/  DFMA R16, R20, R18, R16 ;  /* 0x000000121410722b */ /* 0x000fe40000000010 */
[----:B------:R-:W-:Y:S01]  /*17c0*/  DMUL R18, R10, R10 ;  /* 0x0000000a0a127228 */ /* 0x000fe20000000000 */
[----:B------:R-:W-:Y:S01]  /*17d0*/  VIADD R21, R15, 0x100000 ;  /* 0x001000000f157836 */ /* 0x000fe20000000000 */
[----:B------:R-:W-:-:S04]  /*17e0*/  MOV R20, R14 ;  /* 0x0000000e00147202 */ /* 0x000fc80000000f00 */
[----:B------:R-:W-:Y:S01]  /*17f0*/  DADD R16, R16, -UR6 ;  /* 0x8000000610107e29 */ /* 0x000fe20008000000 */
[----:B------:R-:W-:Y:S01]  /*1800*/  UMOV UR6, 0x80000000 ;  /* 0x8000000000067882 */ /* 0x000fe20000000000 */
[----:B------:R-:W-:Y:S01]  /*1810*/  DFMA R22, R10, R10, -R18 ;  /* 0x0000000a0a16722b */ /* 0x000fe20000000812 */
[----:B------:R-:W-:-:S07]  /*1820*/  UMOV UR7, 0x43300000 ;  /* 0x4330000000077882 */ /* 0x000fce0000000000 */
[C---:B------:R-:W-:Y:S02]  /*1830*/  DFMA R20, R10.reuse, R20, R22 ;  /* 0x000000140a14722b */ /* 0x040fe40000000016 */
[----:B------:R-:W-:-:S08]  /*1840*/  DMUL R22, R10, R18 ;  /* 0x000000120a167228 */ /* 0x000fd00000000000 */
[----:B------:R-:W-:-:S08]  /*1850*/  DFMA R24, R10, R18, -R22 ;  /* 0x000000120a18722b */ /* 0x000fd00000000816 */
[----:B------:R-:W-:Y:S02]  /*1860*/  DFMA R24, R14, R18, R24 ;  /* 0x000000120e18722b */ /* 0x000fe40000000018 */
[----:B------:R-:W-:-:S06]  /*1870*/  DADD R18, R12, R16 ;  /* 0x000000000c127229 */ /* 0x000fcc0000000010 */
[----:B------:R-:W-:Y:S02]  /*1880*/  DFMA R20, R10, R20, R24 ;  /* 0x000000140a14722b */ /* 0x000fe40000000018 */
[----:B------:R-:W-:-:S08]  /*1890*/  DADD R24, R12, -R18 ;  /* 0x000000000c187229 */ /* 0x000fd00000000812 */
[----:B------:R-:W-:Y:S02]  /*18a0*/  DADD R24, R16, R24 ;  /* 0x0000000010187229 */ /* 0x000fe40000000018 */
[----:B------:R-:W-:-:S08]  /*18b0*/  DMUL R16, R18, R22 ;  /* 0x0000001612107228 */ /* 0x000fd00000000000 */
[----:B------:R-:W-:-:S08]  /*18c0*/  DFMA R12, R18, R22, -R16 ;  /* 0x00000016120c722b */ /* 0x000fd00000000810 */
[----:B------:R-:W-:-:S08]  /*18d0*/  DFMA R12, R18, R20, R12 ;  /* 0x00000014120c722b */ /* 0x000fd0000000000c */
[----:B------:R-:W-:-:S08]  /*18e0*/  DFMA R24, R24, R22, R12 ;  /* 0x000000161818722b */ /* 0x000fd0000000000c */
[----:B------:R-:W-:-:S08]  /*18f0*/  DADD R18, R16, R24 ;  /* 0x0000000010127229 */ /* 0x000fd00000000018 */
[--C-:B------:R-:W-:Y:S02]  /*1900*/  DADD R12, R10, R18.reuse ;  /* 0x000000000a0c7229 */ /* 0x100fe40000000012 */
[----:B------:R-:W-:-:S06]  /*1910*/  DADD R16, R16, -R18 ;  /* 0x0000000010107229 */ /* 0x000fcc0000000812 */
[----:B------:R-:W-:Y:S02]  /*1920*/  DADD R10, R10, -R12 ;  /* 0x000000000a0a7229 */ /* 0x000fe4000000080c */
[----:B------:R-:W-:-:S06]  /*1930*/  DADD R16, R24, R16 ;  /* 0x0000000018107229 */ /* 0x000fcc0000000010 */
[----:B------:R-:W-:-:S08]  /*1940*/  DADD R10, R18, R10 ;  /* 0x00000000120a7229 */ /* 0x000fd0000000000a */
[----:B------:R-:W-:Y:S01]  /*1950*/  DADD R10, R16, R10 ;  /* 0x00000000100a7229 */ /* 0x000fe2000000000a */
[C---:B------:R-:W-:Y:S02]  /*1960*/  VIADD R16, R28.reuse, 0xfffffc01 ;  /* 0xfffffc011c107836 */ /* 0x040fe40000000000 */
[----:B------:R-:W-:-:S05]  /*1970*/  @P1 VIADD R16, R28, 0xfffffc02 ;  /* 0xfffffc021c101836 */ /* 0x000fca0000000000 */
[----:B------:R-:W-:Y:S01]  /*1980*/  DADD R18, R14, R10 ;  /* 0x000000000e127229 */ /* 0x000fe2000000000a */
[----:B------:R-:W-:Y:S01]  /*1990*/  LOP3.LUT R10, R16, 0x80000000, RZ, 0x3c, !PT ;  /* 0x80000000100a7812 */ /* 0x000fe200078e3cff */
[----:B------:R-:W-:-:S06]  /*19a0*/  IMAD.MOV.U32 R11, RZ, RZ, 0x43300000 ;  /* 0x43300000ff0b7424 */ /* 0x000fcc00078e00ff */
[----:B------:R-:W-:Y:S02]  /*19b0*/  DADD R14, R12, R18 ;  /* 0x000000000c0e7229 */ /* 0x000fe40000000012 */
[----:B------:R-:W-:Y:S01]  /*19c0*/  DADD R10, R10, -UR6 ;  /* 0x800000060a0a7e29 */ /* 0x000fe20008000000 */
[----:B------:R-:W-:Y:S01]  /*19d0*/  UMOV UR6, 0xfefa39ef ;  /* 0xfefa39ef00067882 */ /* 0x000fe20000000000 */
[----:B------:R-:W-:-:S04]  /*19e0*/  UMOV UR7, 0x3fe62e42 ;  /* 0x3fe62e4200077882 */ /* 0x000fc80000000000 */
[--C-:B------:R-:W-:Y:S02]  /*19f0*/  DADD R20, R12, -R14.reuse ;  /* 0x000000000c147229 */ /* 0x100fe4000000080e */
[----:B------:R-:W-:-:S06]  /*1a00*/  DFMA R16, R10, UR6, R14 ;  /* 0x000000060a107c2b */ /* 0x000fcc000800000e */
[----:B------:R-:W-:Y:S02]  /*1a10*/  DADD R20, R18, R20 ;  /* 0x0000000012147229 */ /* 0x000fe40000000014 */
[----:B------:R-:W-:-:S08]  /*1a20*/  DFMA R12, R10, -UR6, R16 ;  /* 0x800000060a0c7c2b */ /* 0x000fd00008000010 */
[----:B------:R-:W-:-:S08]  /*1a30*/  DADD R12, -R14, R12 ;  /* 0x000000000e0c7229 */ /* 0x000fd0000000010c */
[----:B------:R-:W-:-:S08]  /*1a40*/  DADD R12, R20, -R12 ;  /* 0x00000000140c7229 */ /* 0x000fd0000000080c */
[----:B------:R-:W-:-:S08]  /*1a50*/  DFMA R12, R10, UR8, R12 ;  /* 0x000000080a0c7c2b */ /* 0x000fd0000800000c */
[----:B------:R-:W-:-:S08]  /*1a60*/  DADD R10, R16, R12 ;  /* 0x00000000100a7229 */ /* 0x000fd0000000000c */
[----:B------:R-:W-:Y:S02]  /*1a70*/  DADD R16, R16, -R10 ;  /* 0x0000000010107229 */ /* 0x000fe4000000080a */
[----:B------:R-:W-:-:S06]  /*1a80*/  DMUL R20, R10, 2 ;  /* 0x400000000a147828 */ /* 0x000fcc0000000000 */
[----:B------:R-:W-:Y:S02]  /*1a90*/  DADD R16, R12, R16 ;  /* 0x000000000c107229 */ /* 0x000fe40000000010 */
[----:B------:R-:W-:Y:S01]  /*1aa0*/  DFMA R18, R10, 2, -R20 ;  /* 0x400000000a12782b */ /* 0x000fe20000000814 */
[----:B------:R-:W-:Y:S02]  /*1ab0*/  IMAD.MOV.U32 R10, RZ, RZ, 0x652b82fe ;  /* 0x652b82feff0a7424 */ /* 0x000fe400078e00ff */
[----:B------:R-:W-:-:S05]  /*1ac0*/  IMAD.MOV.U32 R11, RZ, RZ, 0x3ff71547 ;  /* 0x3ff71547ff0b7424 */ /* 0x000fca00078e00ff */
[----:B------:R-:W-:-:S08]  /*1ad0*/  DFMA R18, R16, 2, R18 ;  /* 0x400000001012782b */ /* 0x000fd00000000012 */
[----:B------:R-:W-:-:S08]  /*1ae0*/  DADD R12, R20, R18 ;  /* 0x00000000140c7229 */ /* 0x000fd00000000012 */
[----:B------:R-:W-:Y:S02]  /*1af0*/  DFMA R10, R12, R10, 6.75539944105574400000e+15 ;  /* 0x433800000c0a742b */ /* 0x000fe4000000000a */
[----:B------:R-:W-:Y:S01]  /*1b00*/  FSETP.GEU.AND P0, PT, |R13|, 4.1917929649353027344, PT ;  /* 0x4086232b0d00780b */ /* 0x000fe20003f0e200 */
[----:B------:R-:W-:-:S05]  /*1b10*/  DADD R20, R20, -R12 ;  /* 0x0000000014147229 */ /* 0x000fca000000080c */
[----:B------:R-:W-:-:S03]  /*1b20*/  DADD R16, R10, -6.75539944105574400000e+15 ;  /* 0xc33800000a107429 */ /* 0x000fc60000000000 */
[----:B------:R-:W-:-:S05]  /*1b30*/  DADD R18, R18, R20 ;  /* 0x0000000012127229 */ /* 0x000fca0000000014 */
[----:B------:R-:W-:Y:S01]  /*1b40*/  DFMA R14, R16, -UR6, R12 ;  /* 0x80000006100e7c2b */ /* 0x000fe2000800000c */
[----:B------:R-:W-:Y:S01]  /*1b50*/  UMOV UR6, 0x3b39803f ;  /* 0x3b39803f00067882 */ /* 0x000fe20000000000 */
[----:B------:R-:W-:-:S06]  /*1b60*/  UMOV UR7, 0x3c7abc9e ;  /* 0x3c7abc9e00077882 */ /* 0x000fcc0000000000 */
[----:B------:R-:W-:Y:S01]  /*1b70*/  DFMA R14, R16, -UR6, R14 ;  /* 0x80000006100e7c2b */ /* 0x000fe2000800000e */
[----:B------:R-:W-:Y:S01]  /*1b80*/  UMOV UR6, 0x69ce2bdf ;  /* 0x69ce2bdf00067882 */ /* 0x000fe20000000000 */
[----:B------:R-:W-:Y:S01]  /*1b90*/  IMAD.MOV.U32 R16, RZ, RZ, -0x35dec16 ;  /* 0xfca213eaff107424 */ /* 0x000fe200078e00ff */
[----:B------:R-:W-:Y:S01]  /*1ba0*/  UMOV UR7, 0x3e5ade15 ;  /* 0x3e5ade1500077882 */ /* 0x000fe20000000000 */
[----:B------:R-:W-:-:S06]  /*1bb0*/  IMAD.MOV.U32 R17, RZ, RZ, 0x3e928af3 ;  /* 0x3e928af3ff117424 */ /* 0x000fcc00078e00ff */
[----:B------:R-:W-:Y:S01]  /*1bc0*/  DFMA R16, R14, UR6, R16 ;  /* 0x000000060e107c2b */ /* 0x000fe20008000010 */
[----:B------:R-:W-:Y:S01]  /*1bd0*/  UMOV UR6, 0x62401315 ;  /* 0x6240131500067882 */ /* 0x000fe20000000000 */
[----:B------:R-:W-:-:S06]  /*1be0*/  UMOV UR7, 0x3ec71dee ;  /* 0x3ec71dee00077882 */ /* 0x000fcc0000000000 */
[----:B------:R-:W-:Y:S01]  /*1bf0*/  DFMA R16, R14, R16, UR6 ;  /* 0x000000060e107e2b */ /* 0x000fe20008000010 */
        /* <DEDUP_REMOVED lines=20> */
[----:B------:R-:W-:-:S08]  /*1d40*/  DFMA R16, R14, R16, UR6 ;  /* 0x000000060e107e2b */ /* 0x000fd00008000010 */
[----:B------:R-:W-:-:S08]  /*1d50*/  DFMA R16, R14, R16, 1 ;  /* 0x3ff000000e10742b */ /* 0x000fd00000000010 */
[----:B------:R-:W-:-:S10]  /*1d60*/  DFMA R16, R14, R16, 1 ;  /* 0x3ff000000e10742b */ /* 0x000fd40000000010 */
[----:B------:R-:W-:Y:S01]  /*1d70*/  LEA R15, R10, R17, 0x14 ;  /* 0x000000110a0f7211 */ /* 0x000fe200078ea0ff */
[----:B------:R-:W-:Y:S01]  /*1d80*/  IMAD.MOV.U32 R14, RZ, RZ, R16 ;  /* 0x000000ffff0e7224 */ /* 0x000fe200078e0010 */
[----:B------:R-:W-:Y:S06]  /*1d90*/  @!P0 BRA `(.L_x_22) ;  /* 0x0000000000308947 */ /* 0x000fec0003800000 */
[----:B------:R-:W-:Y:S01]  /*1da0*/  FSETP.GEU.AND P1, PT, |R13|, 4.2275390625, PT ;  /* 0x408748000d00780b */ /* 0x000fe20003f2e200 */
[C---:B------:R-:W-:Y:S02]  /*1db0*/  DADD R14, R12.reuse, +INF ;  /* 0x7ff000000c0e7429 */ /* 0x040fe40000000000 */
[----:B------:R-:W-:-:S08]  /*1dc0*/  DSETP.GEU.AND P0, PT, R12, RZ, PT ;  /* 0x000000ff0c00722a */ /* 0x000fd00003f0e000 */
[----:B------:R-:W-:Y:S02]  /*1dd0*/  FSEL R14, R14, RZ, P0 ;  /* 0x000000ff0e0e7208 */ /* 0x000fe40000000000 */
[----:B------:R-:W-:Y:S02]  /*1de0*/  @!P1 LEA.HI R11, R10, R10, RZ, 0x1 ;  /* 0x0000000a0a0b9211 */ /* 0x000fe400078f08ff */
[----:B------:R-:W-:Y:S02]  /*1df0*/  FSEL R15, R15, RZ, P0 ;  /* 0x000000ff0f0f7208 */ /* 0x000fe40000000000 */
[----:B------:R-:W-:-:S05]  /*1e00*/  @!P1 SHF.R.S32.HI R11, RZ, 0x1, R11 ;  /* 0x00000001ff0b9819 */ /* 0x000fca000001140b */
[----:B------:R-:W-:Y:S02]  /*1e10*/  @!P1 IMAD.IADD R10, R10, 0x1, -R11 ;  /* 0x000000010a0a9824 */ /* 0x000fe400078e0a0b */
[----:B------:R-:W-:-:S03]  /*1e20*/  @!P1 IMAD R17, R11, 0x100000, R17 ;  /* 0x001000000b119824 */ /* 0x000fc600078e0211 */
[----:B------:R-:W-:Y:S01]  /*1e30*/  @!P1 LEA R11, R10, 0x3ff00000, 0x14 ;  /* 0x3ff000000a0b9811 */ /* 0x000fe200078ea0ff */
[----:B------:R-:W-:-:S06]  /*1e40*/  @!P1 IMAD.MOV.U32 R10, RZ, RZ, RZ ;  /* 0x000000ffff0a9224 */ /* 0x000fcc00078e00ff */
[----:B------:R-:W-:-:S11]  /*1e50*/  @!P1 DMUL R14, R16, R10 ;  /* 0x0000000a100e9228 */ /* 0x000fd60000000000 */
.L_x_22:
[----:B------:R-:W-:Y:S01]  /*1e60*/  DFMA R18, R18, R14, R14 ;  /* 0x0000000e1212722b */ /* 0x000fe2000000000e */
[----:B------:R-:W-:Y:S01]  /*1e70*/  IMAD.MOV.U32 R10, RZ, RZ, R27 ;  /* 0x000000ffff0a7224 */ /* 0x000fe200078e001b */
[----:B------:R-:W-:Y:S01]  /*1e80*/  DSETP.NEU.AND P0, PT, |R14|, +INF , PT ;  /* 0x7ff000000e00742a */ /* 0x000fe20003f0d200 */
[----:B------:R-:W-:-:S07]  /*1e90*/  IMAD.MOV.U32 R11, RZ, RZ, 0x0 ;  /* 0x00000000ff0b7424 */ /* 0x000fce00078e00ff */
[----:B------:R-:W-:Y:S02]  /*1ea0*/  FSEL R12, R14, R18, !P0 ;  /* 0x000000120e0c7208 */ /* 0x000fe40004000000 */
[----:B------:R-:W-:Y:S01]  /*1eb0*/  FSEL R14, R15, R19, !P0 ;  /* 0x000000130f0e7208 */ /* 0x000fe20004000000 */
[----:B------:R-:W-:Y:S06]  /*1ec0*/  RET.REL.NODEC R10 `(_Z16calc_CMandelbrotPiliiffffi) ;  /* 0xffffffe00a4c7950 */ /* 0x000fec0003c3ffff */
.L_x_23:
[----:B------:R-:W-:-:S00]  /*1ed0*/  BRA `(.L_x_23) ;  /* 0xfffffffc00fc7947 */ /* 0x000fc0000383ffff */
[----:B------:R-:W-:-:S00]  /*1ee0*/  NOP ;  /* 0x0000000000007918 */ /* 0x000fc00000000000 */
        /* <DEDUP_REMOVED lines=9> */
.L_x_85:


//--------------------- .text._Z16calc_CMandelbrotPilii --------------------------
	.section	.text._Z16calc_CMandelbrotPilii,"ax",@progbits
	.align	128
        .global         _Z16calc_CMandelbrotPilii
        .type           _Z16calc_CMandelbrotPilii,@function
        .size           _Z16calc_CMandelbrotPilii,(.L_x_88 - _Z16calc_CMandelbrotPilii)
        .other          _Z16calc_CMandelbrotPilii,@"STO_CUDA_ENTRY STV_DEFAULT"
_Z16calc_CMandelbrotPilii:
.text._Z16calc_CMandelbrotPilii:
        /* <DEDUP_REMOVED lines=53> */
[----:B------:R-:W-:Y:S05]  /*0350*/  CALL.REL.NOINC `($__internal_2_$__cuda_sm20_div_rn_f64_full) ;  /* 0x00000008001c7944 */ /* 0x000fea0003c00000 */
.L_x_24:
        /* <DEDUP_REMOVED lines=20> */
[----:B------:R-:W-:Y:S05]  /*04a0*/  CALL.REL.NOINC `($__internal_2_$__cuda_sm20_div_rn_f64_full) ;  /* 0x0000000400c87944 */ /* 0x000fea0003c00000 */
[----:B------:R-:W-:Y:S02]  /*04b0*/  IMAD.MOV.U32 R6, RZ, RZ, R2 ;  /* 0x000000ffff067224 */ /* 0x000fe400078e0002 */
[----:B------:R-:W-:-:S07]  /*04c0*/  IMAD.MOV.U32 R7, RZ, RZ, R3 ;  /* 0x000000ffff077224 */ /* 0x000fce00078e0003 */
.L_x_25:
        /* <DEDUP_REMOVED lines=17> */
.L_x_36:
        /* <DEDUP_REMOVED lines=12> */
[----:B0-----:R-:W-:Y:S05]  /*06a0*/  CALL.REL.NOINC `($_Z16calc_CMandelbrotPilii$__internal_accurate_pow) ;  /* 0x0000000c00607944 */ /* 0x001fea0003c00000 */
[----:B------:R-:W-:Y:S05]  /*06b0*/  BSYNC.RECONVERGENT B1 ;  /* 0x0000000000017941 */ /* 0x000fea0003800200 */
.L_x_27:
        /* <DEDUP_REMOVED lines=16> */
.L_x_29:
[----:B------:R-:W-:Y:S05]  /*07c0*/  BSYNC.RECONVERGENT B1 ;  /* 0x0000000000017941 */ /* 0x000fea0003800200 */
.L_x_28:
[----:B------:R-:W-:Y:S01]  /*07d0*/  BSSY.RECONVERGENT B1, `(.L_x_30) ;  /* 0x0000005000017945 */ /* 0x000fe20003800200 */
[----:B------:R-:W-:Y:S01]  /*07e0*/  IMAD.MOV.U32 R12, RZ, RZ, R10 ;  /* 0x000000ffff0c7224 */ /* 0x000fe200078e000a */
[----:B------:R-:W-:Y:S01]  /*07f0*/  MOV R27, 0x820 ;  /* 0x00000820001b7802 */ /* 0x000fe20000000f00 */
[----:B------:R-:W-:-:S07]  /*0800*/  IMAD.MOV.U32 R28, RZ, RZ, R11 ;  /* 0x000000ffff1c7224 */ /* 0x000fce00078e000b */
[----:B------:R-:W-:Y:S05]  /*0810*/  CALL.REL.NOINC `($_Z16calc_CMandelbrotPilii$__internal_accurate_pow) ;  /* 0x0000000c00047944 */ /* 0x000fea0003c00000 */
[----:B------:R-:W-:Y:S05]  /*0820*/  BSYNC.RECONVERGENT B1 ;  /* 0x0000000000017941 */ /* 0x000fea0003800200 */
.L_x_30:
        /* <DEDUP_REMOVED lines=18> */
.L_x_32:
[----:B------:R-:W-:Y:S05]  /*0950*/  BSYNC.RECONVERGENT B1 ;  /* 0x0000000000017941 */ /* 0x000fea0003800200 */
.L_x_31:
        /* <DEDUP_REMOVED lines=21> */
[----:B------:R-:W-:Y:S05]  /*0ab0*/  CALL.REL.NOINC `($__internal_3_$__cuda_sm20_dsqrt_rn_f64_mediumpath_v1) ;  /* 0x0000000400b47944 */ /* 0x000fea0003c00000 */
[----:B------:R-:W-:Y:S02]  /*0ac0*/  IMAD.MOV.U32 R10, RZ, RZ, R8 ;  /* 0x000000ffff0a7224 */ /* 0x000fe400078e0008 */
[----:B------:R-:W-:-:S07]  /*0ad0*/  IMAD.MOV.U32 R11, RZ, RZ, R9 ;  /* 0x000000ffff0b7224 */ /* 0x000fce00078e0009 */
.L_x_34:
[----:B------:R-:W-:Y:S05]  /*0ae0*/  BSYNC.RECONVERGENT B1 ;  /* 0x0000000000017941 */ /* 0x000fea0003800200 */
.L_x_33:
        /* <DEDUP_REMOVED lines=9> */
.L_x_35:
[----:B------:R-:W-:Y:S05]  /*0b80*/  BSYNC.RECONVERGENT B0 ;  /* 0x0000000000007941 */ /* 0x000fea0003800200 */
.L_x_26:
[----:B------:R-:W0:Y:S02]  /*0b90*/  LDC.64 R2, c[0x0][0x380] ;  /* 0x0000e000ff027b82 */ /* 0x000e240000000a00 */
[----:B0-----:R-:W-:-:S05]  /*0ba0*/  IMAD.WIDE R26, R26, 0x4, R2 ;  /* 0x000000041a1a7825 */ /* 0x001fca00078e0202 */
[----:B------:R-:W-:Y:S01]  /*0bb0*/  STG.E desc[UR4][R26.64], R4 ;  /* 0x000000041a007986 */ /* 0x000fe2000c101904 */
[----:B------:R-:W-:Y:S05]  /*0bc0*/  EXIT ;  /* 0x000000000000794d */ /* 0x000fea0003800000 */
        .weak           $__internal_2_$__cuda_sm20_div_rn_f64_full
        .type           $__internal_2_$__cuda_sm20_div_rn_f64_full,@function
        .size           $__internal_2_$__cuda_sm20_div_rn_f64_full,($__internal_3_$__cuda_sm20_dsqrt_rn_f64_mediumpath_v1 - $__internal_2_$__cuda_sm20_div_rn_f64_full)
$__internal_2_$__cuda_sm20_div_rn_f64_full:
        /* <DEDUP_REMOVED lines=30> */
.L_x_37:
        /* <DEDUP_REMOVED lines=37> */
.L_x_38:
        /* <DEDUP_REMOVED lines=16> */
.L_x_41:
[----:B------:R-:W-:Y:S01]  /*1100*/  LOP3.LUT R13, R7, 0x80000, RZ, 0xfc, !PT ;  /* 0x00080000070d7812 */ /* 0x000fe200078efcff */
[----:B------:R-:W-:Y:S01]  /*1110*/  IMAD.MOV.U32 R12, RZ, RZ, R6 ;  /* 0x000000ffff0c7224 */ /* 0x000fe200078e0006 */
[----:B------:R-:W-:Y:S06]  /*1120*/  BRA `(.L_x_39) ;  /* 0x0000000000087947 */ /* 0x000fec0003800000 */
.L_x_40:
[----:B------:R-:W-:Y:S01]  /*1130*/  LOP3.LUT R13, R9, 0x80000, RZ, 0xfc, !PT ;  /* 0x00080000090d7812 */ /* 0x000fe200078efcff */
[----:B------:R-:W-:-:S07]  /*1140*/  IMAD.MOV.U32 R12, RZ, RZ, R8 ;  /* 0x000000ffff0c7224 */ /* 0x000fce00078e0008 */
.L_x_39:
[----:B------:R-:W-:Y:S01]  /*1150*/  MOV R21, 0x0 ;  /* 0x0000000000157802 */ /* 0x000fe20000000f00 */
[----:B------:R-:W-:Y:S02]  /*1160*/  IMAD.MOV.U32 R2, RZ, RZ, R12 ;  /* 0x000000ffff027224 */ /* 0x000fe400078e000c */
[----:B------:R-:W-:Y:S01]  /*1170*/  IMAD.MOV.U32 R3, RZ, RZ, R13 ;  /* 0x000000ffff037224 */ /* 0x000fe200078e000d */
[----:B------:R-:W-:Y:S06]  /*1180*/  RET.REL.NODEC R20 `(_Z16calc_CMandelbrotPilii) ;  /* 0xffffffec149c7950 */ /* 0x000fec0003c3ffff */
        .weak           $__internal_3_$__cuda_sm20_dsqrt_rn_f64_mediumpath_v1
        .type           $__internal_3_$__cuda_sm20_dsqrt_rn_f64_mediumpath_v1,@function
        .size           $__internal_3_$__cuda_sm20_dsqrt_rn_f64_mediumpath_v1,($_Z16calc_CMandelbrotPilii$__internal_accurate_pow - $__internal_3_$__cuda_sm20_dsqrt_rn_f64_mediumpath_v1)
$__internal_3_$__cuda_sm20_dsqrt_rn_f64_mediumpath_v1:
        /* <DEDUP_REMOVED lines=14> */
.L_x_43:
        /* <DEDUP_REMOVED lines=24> */
.L_x_45:
[----:B------:R-:W-:-:S11]  /*13f0*/  DADD R8, R6, R6 ;  /* 0x0000000006087229 */ /* 0x000fd60000000006 */
.L_x_44:
[----:B------:R-:W-:Y:S05]  /*1400*/  BSYNC.RECONVERGENT B2 ;  /* 0x0000000000027941 */ /* 0x000fea0003800200 */
.L_x_42:
[----:B------:R-:W-:-:S04]  /*1410*/  IMAD.MOV.U32 R11, RZ, RZ, 0x0 ;  /* 0x00000000ff0b7424 */ /* 0x000fc800078e00ff */
[----:B------:R-:W-:Y:S05]  /*1420*/  RET.REL.NODEC R10 `(_Z16calc_CMandelbrotPilii) ;  /* 0xffffffe80af47950 */ /* 0x000fea0003c3ffff */
        .type           $_Z16calc_CMandelbrotPilii$__internal_accurate_pow,@function
        .size           $_Z16calc_CMandelbrotPilii$__internal_accurate_pow,(.L_x_88 - $_Z16calc_CMandelbrotPilii$__internal_accurate_pow)
$_Z16calc_CMandelbrotPilii$__internal_accurate_pow:
        /* <DEDUP_REMOVED lines=163> */
.L_x_46:
[----:B------:R-:W-:Y:S01]  /*1e60*/  DFMA R18, R18, R14, R14 ;  /* 0x0000000e1212722b */ /* 0x000fe2000000000e */
[----:B------:R-:W-:Y:S01]  /*1e70*/  IMAD.MOV.U32 R10, RZ, RZ, R27 ;  /* 0x000000ffff0a7224 */ /* 0x000fe200078e001b */
[----:B------:R-:W-:Y:S01]  /*1e80*/  DSETP.NEU.AND P0, PT, |R14|, +INF , PT ;  /* 0x7ff000000e00742a */ /* 0x000fe20003f0d200 */
[----:B------:R-:W-:-:S07]  /*1e90*/  IMAD.MOV.U32 R11, RZ, RZ, 0x0 ;  /* 0x00000000ff0b7424 */ /* 0x000fce00078e00ff */
[----:B------:R-:W-:Y:S02]  /*1ea0*/  FSEL R12, R14, R18, !P0 ;  /* 0x000000120e0c7208 */ /* 0x000fe40004000000 */
[----:B------:R-:W-:Y:S01]  /*1eb0*/  FSEL R14, R15, R19, !P0 ;  /* 0x000000130f0e7208 */ /* 0x000fe20004000000 */
[----:B------:R-:W-:Y:S06]  /*1ec0*/  RET.REL.NODEC R10 `(_Z16calc_CMandelbrotPilii) ;  /* 0xffffffe00a4c7950 */ /* 0x000fec0003c3ffff */
.L_x_47:
        /* <DEDUP_REMOVED lines=11> */
.L_x_88:


//--------------------- .text._Z16calc_CMandelbrotPiifffii --------------------------
	.section	.text._Z16calc_CMandelbrotPiifffii,"ax",@progbits
	.align	128
        .global         _Z16calc_CMandelbrotPiifffii
        .type           _Z16calc_CMandelbrotPiifffii,@function
        .size           _Z16calc_CMandelbrotPiifffii,(.L_x_90 - _Z16calc_CMandelbrotPiifffii)
        .other          _Z16calc_CMandelbrotPiifffii,@"STO_CUDA_ENTRY STV_DEFAULT"
_Z16calc_CMandelbrotPiifffii:
.text._Z16calc_CMandelbrotPiifffii:
[----:B------:R-:W-:Y:S08]  /*0000*/  LDC R1, c[0x0][0x37c] ;  /* 0x0000df00ff017b82 */ /* 0x000ff00000000800 */
[----:B------:R-:W0:Y:S01]  /*0010*/  LDC R9, c[0x0][0x398] ;  /* 0x0000e600ff097b82 */ /* 0x000e220000000800 */
[----:B------:R-:W1:Y:S01]  /*0020*/  S2R R26, SR_CTAID.X ;  /* 0x00000000001a7919 */ /* 0x000e620000002500 */
[----:B------:R-:W1:Y:S01]  /*0030*/  LDCU UR4, c[0x0][0x360] ;  /* 0x00006c00ff0477ac */ /* 0x000e620008000800 */
[----:B------:R-:W1:Y:S01]  /*0040*/  S2R R5, SR_TID.X ;  /* 0x0000000000057919 */ /* 0x000e620000002100 */
[----:B------:R-:W2:Y:S01]  /*0050*/  LDCU.64 UR6, c[0x0][0x388] ;  /* 0x00007100ff0677ac */ /* 0x000ea20008000a00 */
[----:B0-----:R-:W-:Y:S01]  /*0060*/  IABS R7, R9 ;  /* 0x0000000900077213 */ /* 0x001fe20000000000 */
[----:B--2---:R-:W-:-:S03]  /*0070*/  UISETP.GE.AND UP0, UPT, UR6, 0x1, UPT ;  /* 0x000000010600788c */ /* 0x004fc6000bf06270 */
[----:B------:R-:W0:Y:S01]  /*0080*/  I2F.RP R0, R7 ;  /* 0x0000000700007306 */ /* 0x000e220000209400 */
[----:B-1----:R-:W-:Y:S01]  /*0090*/  IMAD R26, R26, UR4, R5 ;  /* 0x000000041a1a7c24 */ /* 0x002fe2000f8e0205 */
[----:B------:R-:W1:Y:S06]  /*00a0*/  LDCU.64 UR4, c[0x0][0x358] ;  /* 0x00006b00ff0477ac */ /* 0x000e6c0008000a00 */
[----:B0-----:R-:W0:Y:S02]  /*00b0*/  MUFU.RCP R0, R0 ;  /* 0x0000000000007308 */ /* 0x001e240000001000 */
[----:B0-----:R-:W-:Y:S01]  /*00c0*/  VIADD R2, R0, 0xffffffe ;  /* 0x0ffffffe00027836 */ /* 0x001fe20000000000 */
[----:B------:R-:W-:-:S05]  /*00d0*/  IABS R0, R26 ;  /* 0x0000001a00007213 */ /* 0x000fca0000000000 */
[----:B------:R0:W2:Y:S02]  /*00e0*/  F2I.FTZ.U32.TRUNC.NTZ R3, R2 ;  /* 0x0000000200037305 */ /* 0x0000a4000021f000 */
[----:B0-----:R-:W-:Y:S02]  /*00f0*/  IMAD.MOV.U32 R2, RZ, RZ, RZ ;  /* 0x000000ffff027224 */ /* 0x001fe400078e00ff */
[----:B--2---:R-:W-:-:S04]  /*0100*/  IMAD.MOV R4, RZ, RZ, -R3 ;  /* 0x000000ffff047224 */ /* 0x004fc800078e0a03 */
[----:B------:R-:W-:-:S04]  /*0110*/  IMAD R5, R4, R7, RZ ;  /* 0x0000000704057224 */ /* 0x000fc800078e02ff */
[----:B------:R-:W-:-:S06]  /*0120*/  IMAD.HI.U32 R3, R3, R5, R2 ;  /* 0x0000000503037227 */ /* 0x000fcc00078e0002 */
[----:B------:R-:W-:-:S04]  /*0130*/  IMAD.HI.U32 R3, R3, R0, RZ ;  /* 0x0000000003037227 */ /* 0x000fc800078e00ff */
[----:B------:R-:W-:-:S04]  /*0140*/  IMAD.MOV R2, RZ, RZ, -R3 ;  /* 0x000000ffff027224 */ /* 0x000fc800078e0a03 */
[----:B------:R-:W-:-:S05]  /*0150*/  IMAD R0, R7, R2, R0 ;  /* 0x0000000207007224 */ /* 0x000fca00078e0200 */
[----:B------:R-:W-:-:S13]  /*0160*/  ISETP.GT.U32.AND P1, PT, R7, R0, PT ;  /* 0x000000000700720c */ /* 0x000fda0003f24070 */
[----:B------:R-:W-:Y:S01]  /*0170*/  @!P1 IMAD.IADD R0, R0, 0x1, -R7 ;  /* 0x0000000100009824 */ /* 0x000fe200078e0a07 */
[----:B------:R-:W-:Y:S02]  /*0180*/  @!P1 IADD3 R3, PT, PT, R3, 0x1, RZ ;  /* 0x0000000103039810 */ /* 0x000fe40007ffe0ff */
[----:B------:R-:W-:Y:S02]  /*0190*/  ISETP.NE.AND P1, PT, R9, RZ, PT ;  /* 0x000000ff0900720c */ /* 0x000fe40003f25270 */
[----:B------:R-:W-:Y:S02]  /*01a0*/  ISETP.GE.U32.AND P0, PT, R0, R7, PT ;  /* 0x000000070000720c */ /* 0x000fe40003f06070 */
[----:B------:R-:W-:Y:S01]  /*01b0*/  LOP3.LUT R0, R26, R9, RZ, 0x3c, !PT ;  /* 0x000000091a007212 */ /* 0x000fe200078e3cff */
[----:B------:R-:W0:Y:S03]  /*01c0*/  LDC.64 R6, c[0x0][0x390] ;  /* 0x0000e400ff067b82 */ /* 0x000e260000000a00 */
[----:B------:R-:W-:-:S07]  /*01d0*/  ISETP.GE.AND P2, PT, R0, RZ, PT ;  /* 0x000000ff0000720c */ /* 0x000fce0003f46270 */
[----:B------:R-:W-:-:S06]  /*01e0*/  @P0 VIADD R3, R3, 0x1 ;  /* 0x0000000103030836 */ /* 0x000fcc0000000000 */
[----:B------:R-:W-:Y:S01]  /*01f0*/  @!P2 IMAD.MOV R3, RZ, RZ, -R3 ;  /* 0x000000ffff03a224 */ /* 0x000fe200078e0a03 */
[----:B------:R-:W-:-:S04]  /*0200*/  @!P1 LOP3.LUT R3, RZ, R9, RZ, 0x33, !PT ;  /* 0x00000009ff039212 */ /* 0x000fc800078e33ff */
[----:B------:R-:W-:Y:S01]  /*0210*/  I2FP.F32.S32 R2, R3 ;  /* 0x0000000300027245 */ /* 0x000fe20000201400 */
[----:B------:R-:W-:-:S04]  /*0220*/  IMAD.MOV R0, RZ, RZ, -R3 ;  /* 0x000000ffff007224 */ /* 0x000fc800078e0a03 */
[----:B------:R-:W-:Y:S02]  /*0230*/  IMAD R0, R9, R0, R26 ;  /* 0x0000000009007224 */ /* 0x000fe400078e021a */
[----:B0-----:R-:W-:-:S03]  /*0240*/  FFMA R5, -R2, R7, UR7 ;  /* 0x0000000702057e23 */ /* 0x001fc60008000107 */
[----:B------:R-:W-:-:S05]  /*0250*/  I2FP.F32.S32 R3, R0 ;  /* 0x0000000000037245 */ /* 0x000fca0000201400 */
[----:B------:R-:W-:Y:S01]  /*0260*/  FFMA R4, -R3, R7, R6 ;  /* 0x0000000703047223 */ /* 0x000fe20000000106 */
[----:B------:R-:W-:Y:S01]  /*0270*/  IMAD.MOV.U32 R3, RZ, RZ, RZ ;  /* 0x000000ffff037224 */ /* 0x000fe200078e00ff */
[----:B-1----:R-:W-:Y:S06]  /*0280*/  BRA.U !UP0, `(.L_x_48) ;  /* 0x0000000508787547 */ /* 0x002fec000b800000 */
[----:B------:R-:W-:Y:S01]  /*0290*/  HFMA2 R0, -RZ, RZ, 0, 0 ;  /* 0x00000000ff007431 */ /* 0x000fe200000001ff */
[----:B------:R-:W-:Y:S01]  /*02a0*/  BSSY.RECONVERGENT B0, `(.L_x_48) ;  /* 0x000005c000007945 */ /* 0x000fe20003800200 */
[----:B------:R-:W-:Y:S01]  /*02b0*/  CS2R R2, SRZ ;  /* 0x0000000000027805 */ /* 0x000fe2000001ff00 */
[----:B------:R-:W0:Y:S06]  /*02c0*/  LDCU UR10, c[0x0][0x388] ;  /* 0x00007100ff0a77ac */ /* 0x000e2c0008000800 */
.L_x_58:
        /* <DEDUP_REMOVED lines=10> */
[----:B------:R-:W-:Y:S02]  /*0370*/  IMAD.MOV.U32 R12, RZ, RZ, R8 ;  /* 0x000000ffff0c7224 */ /* 0x000fe400078e0008 */
[----:B------:R-:W-:-:S07]  /*0380*/  IMAD.MOV.U32 R28, RZ, RZ, R9 ;  /* 0x000000ffff1c7224 */ /* 0x000fce00078e0009 */
[----:B0-----:R-:W-:Y:S05]  /*0390*/  CALL.REL.NOINC `($_Z16calc_CMandelbrotPiifffii$__internal_accurate_pow) ;  /* 0x0000000400ec7944 */ /* 0x001fea0003c00000 */
[----:B------:R-:W-:Y:S05]  /*03a0*/  BSYNC.RECONVERGENT B1 ;  /* 0x0000000000017941 */ /* 0x000fea0003800200 */
.L_x_49:
        /* <DEDUP_REMOVED lines=16> */
.L_x_51:
[----:B------:R-:W-:Y:S05]  /*04b0*/  BSYNC.RECONVERGENT B1 ;  /* 0x0000000000017941 */ /* 0x000fea0003800200 */
.L_x_50:
[----:B------:R-:W-:Y:S01]  /*04c0*/  BSSY.RECONVERGENT B1, `(.L_x_52) ;  /* 0x0000005000017945 */ /* 0x000fe20003800200 */
[----:B------:R-:W-:Y:S01]  /*04d0*/  MOV R12, R10 ;  /* 0x0000000a000c7202 */ /* 0x000fe20000000f00 */
[----:B------:R-:W-:Y:S01]  /*04e0*/  IMAD.MOV.U32 R28, RZ, RZ, R11 ;  /* 0x000000ffff1c7224 */ /* 0x000fe200078e000b */
[----:B------:R-:W-:-:S07]  /*04f0*/  MOV R27, 0x510 ;  /* 0x00000510001b7802 */ /* 0x000fce0000000f00 */
[----:B------:R-:W-:Y:S05]  /*0500*/  CALL.REL.NOINC `($_Z16calc_CMandelbrotPiifffii$__internal_accurate_pow) ;  /* 0x0000000400907944 */ /* 0x000fea0003c00000 */
[----:B------:R-:W-:Y:S05]  /*0510*/  BSYNC.RECONVERGENT B1 ;  /* 0x0000000000017941 */ /* 0x000fea0003800200 */
.L_x_52:
        /* <DEDUP_REMOVED lines=18> */
.L_x_54:
[----:B------:R-:W-:Y:S05]  /*0640*/  BSYNC.RECONVERGENT B1 ;  /* 0x0000000000017941 */ /* 0x000fea0003800200 */
.L_x_53:
        /* <DEDUP_REMOVED lines=21> */
[----:B------:R-:W-:Y:S05]  /*07a0*/  CALL.REL.NOINC `($__internal_4_$__cuda_sm20_dsqrt_rn_f64_mediumpath_v1) ;  /* 0x0000000000407944 */ /* 0x000fea0003c00000 */
[----:B------:R-:W-:Y:S01]  /*07b0*/  IMAD.MOV.U32 R10, RZ, RZ, R8 ;  /* 0x000000ffff0a7224 */ /* 0x000fe200078e0008 */
[----:B------:R-:W-:-:S07]  /*07c0*/  MOV R11, R9 ;  /* 0x00000009000b7202 */ /* 0x000fce0000000f00 */
.L_x_56:
[----:B------:R-:W-:Y:S05]  /*07d0*/  BSYNC.RECONVERGENT B1 ;  /* 0x0000000000017941 */ /* 0x000fea0003800200 */
.L_x_55:
[----:B------:R-:W0:Y:S02]  /*07e0*/  F2F.F32.F64 R10, R10 ;  /* 0x0000000a000a7310 */ /* 0x000e240000301000 */
[----:B0-----:R-:W-:-:S13]  /*07f0*/  FSETP.GT.AND P0, PT, R10, 2, PT ;  /* 0x400000000a00780b */ /* 0x001fda0003f04000 */
[----:B------:R-:W-:Y:S05]  /*0800*/  @P0 BRA `(.L_x_57) ;  /* 0x0000000000140947 */ /* 0x000fea0003800000 */
[----:B------:R-:W-:-:S05]  /*0810*/  VIADD R3, R3, 0x1 ;  /* 0x0000000103037836 */ /* 0x000fca0000000000 */
[----:B------:R-:W-:-:S13]  /*0820*/  ISETP.NE.AND P0, PT, R3, UR10, PT ;  /* 0x0000000a03007c0c */ /* 0x000fda000bf05270 */
[----:B------:R-:W-:Y:S05]  /*0830*/  @P0 BRA `(.L_x_58) ;  /* 0xfffffff800a40947 */ /* 0x000fea000383ffff */
[----:B------:R-:W0:Y:S02]  /*0840*/  LDCU UR6, c[0x0][0x388] ;  /* 0x00007100ff0677ac */ /* 0x000e240008000800 */
[----:B0-----:R-:W-:-:S07]  /*0850*/  IMAD.U32 R3, RZ, RZ, UR6 ;  /* 0x00000006ff037e24 */ /* 0x001fce000f8e00ff */
.L_x_57:
[----:B------:R-:W-:Y:S05]  /*0860*/  BSYNC.RECONVERGENT B0 ;  /* 0x0000000000007941 */ /* 0x000fea0003800200 */
.L_x_48:
[----:B------:R-:W0:Y:S02]  /*0870*/  LDC.64 R4, c[0x0][0x380] ;  /* 0x0000e000ff047b82 */ /* 0x000e240000000a00 */
[----:B0-----:R-:W-:-:S05]  /*0880*/  IMAD.WIDE R26, R26, 0x4, R4 ;  /* 0x000000041a1a7825 */ /* 0x001fca00078e0204 */
[----:B------:R-:W-:Y:S01]  /*0890*/  STG.E desc[UR4][R26.64], R3 ;  /* 0x000000031a007986 */ /* 0x000fe2000c101904 */
[----:B------:R-:W-:Y:S05]  /*08a0*/  EXIT ;  /* 0x000000000000794d */ /* 0x000fea0003800000 */
        .weak           $__internal_4_$__cuda_sm20_dsqrt_rn_f64_mediumpath_v1
        .type           $__internal_4_$__cuda_sm20_dsqrt_rn_f64_mediumpath_v1,@function
        .size           $__internal_4_$__cuda_sm20_dsqrt_rn_f64_mediumpath_v1,($_Z16calc_CMandelbrotPiifffii$__internal_accurate_pow - $__internal_4_$__cuda_sm20_dsqrt_rn_f64_mediumpath_v1)
$__internal_4_$__cuda_sm20_dsqrt_rn_f64_mediumpath_v1:
[----:B------:R-:W-:Y:S01]  /*08b0*/  ISETP.GE.U32.AND P0, PT, R8, -0x3400000, PT ;  /* 0xfcc000000800780c */ /* 0x000fe20003f06070 */
[----:B------:R-:W-:Y:S01]  /*08c0*/  BSSY.RECONVERGENT B2, `(.L_x_59) ;  /* 0x0000026000027945 */ /* 0x000fe20003800200 */
[----:B------:R-:W-:Y:S01]  /*08d0*/  IMAD.MOV.U32 R16, RZ, RZ, R18 ;  /* 0x000000ffff107224 */ /* 0x000fe200078e0012 */
[----:B------:R-:W-:Y:S01]  /*08e0*/  MOV R9, R15 ;  /* 0x0000000f00097202 */ /* 0x000fe20000000f00 */
[----:B------:R-:W-:-:S09]  /*08f0*/  IMAD.MOV.U32 R8, RZ, RZ, R14 ;  /* 0x000000ffff087224 */ /* 0x000fd200078e000e */
        /* <DEDUP_REMOVED lines=9> */
.L_x_60:
        /* <DEDUP_REMOVED lines=24> */
.L_x_62:
[----:B------:R-:W-:-:S11]  /*0b10*/  DADD R8, R6, R6 ;  /* 0x0000000006087229 */ /* 0x000fd60000000006 */
.L_x_61:
[----:B------:R-:W-:Y:S05]  /*0b20*/  BSYNC.RECONVERGENT B2 ;  /* 0x0000000000027941 */ /* 0x000fea0003800200 */
.L_x_59:
[----:B------:R-:W-:-:S04]  /*0b30*/  IMAD.MOV.U32 R11, RZ, RZ, 0x0 ;  /* 0x00000000ff0b7424 */ /* 0x000fc800078e00ff */
[----:B------:R-:W-:Y:S05]  /*0b40*/  RET.REL.NODEC R10 `(_Z16calc_CMandelbrotPiifffii) ;  /* 0xfffffff40a2c7950 */ /* 0x000fea0003c3ffff */
        .type           $_Z16calc_CMandelbrotPiifffii$__internal_accurate_pow,@function
        .size           $_Z16calc_CMandelbrotPiifffii$__internal_accurate_pow,(.L_x_90 - $_Z16calc_CMandelbrotPiifffii$__internal_accurate_pow)
$_Z16calc_CMandelbrotPiifffii$__internal_accurate_pow:
[----:B------:R-:W-:Y:S01]  /*0b50*/  ISETP.GT.U32.AND P0, PT, R28, 0xfffff, PT ;  /* 0x000fffff1c00780c */ /* 0x000fe20003f04070 */
[----:B------:R-:W-:Y:S01]  /*0b60*/  IMAD.MOV.U32 R11, RZ, RZ, R28 ;  /* 0x000000ffff0b7224 */ /* 0x000fe200078e001c */
[----:B------:R-:W-:Y:S01]  /*0b70*/  MOV R10, R12 ;  /* 0x0000000c000a7202 */ /* 0x000fe20000000f00 */
[----:B------:R-:W-:Y:S01]  /*0b80*/  IMAD.MOV.U32 R14, RZ, RZ, 0x41ad3b5a ;  /* 0x41ad3b5aff0e7424 */ /* 0x000fe200078e00ff */
[----:B------:R-:W-:Y:S01]  /*0b90*/  UMOV UR6, 0x7d2cafe2 ;  /* 0x7d2cafe200067882 */ /* 0x000fe20000000000 */
[----:B------:R-:W-:Y:S01]  /*0ba0*/  IMAD.MOV.U32 R15, RZ, RZ, 0x3ed0f5d2 ;  /* 0x3ed0f5d2ff0f7424 */ /* 0x000fe200078e00ff */
[----:B------:R-:W-:Y:S01]  /*0bb0*/  UMOV UR7, 0x3eb0f5ff ;  /* 0x3eb0f5ff00077882 */ /* 0x000fe20000000000 */
[----:B------:R-:W-:Y:S01]  /*0bc0*/  UMOV UR8, 0x3b39803f ;  /* 0x3b39803f00087882 */ /* 0x000fe20000000000 */
[----:B------:R-:W-:-:S05]  /*0bd0*/  UMOV UR9, 0x3c7abc9e ;  /* 0x3c7abc9e00097882 */ /* 0x000fca0000000000 */
[----:B------:R-:W-:Y:S01]  /*0be0*/  @!P0 DMUL R24, R10, 1.80143985094819840000e+16 ;  /* 0x435000000a188828 */ /* 0x000fe20000000000 */
[--C-:B------:R-:W-:Y:S01]  /*0bf0*/  IMAD.MOV.U32 R10, RZ, RZ, R28.reuse ;  /* 0x000000ffff0a7224 */ /* 0x100fe200078e001c */
[----:B------:R-:W-:-:S08]  /*0c00*/  SHF.R.U32.HI R28, RZ, 0x14, R28 ;  /* 0x00000014ff1c7819 */ /* 0x000fd0000001161c */
[----:B------:R-:W-:Y:S01]  /*0c10*/  @!P0 IMAD.MOV.U32 R10, RZ, RZ, R25 ;  /* 0x000000ffff0a8224 */ /* 0x000fe200078e0019 */
[----:B------:R-:W-:Y:S01]  /*0c20*/  @!P0 LEA.HI R28, R25, 0xffffffca, RZ, 0xc ;  /* 0xffffffca191c8811 */ /* 0x000fe200078f60ff */
[----:B------:R-:W-:-:S03]  /*0c30*/  @!P0 IMAD.MOV.U32 R12, RZ, RZ, R24 ;  /* 0x000000ffff0c8224 */ /* 0x000fc600078e0018 */
[----:B------:R-:W-:-:S04]  /*0c40*/  LOP3.LUT R10, R10, 0x800fffff, RZ, 0xc0, !PT ;  /* 0x800fffff0a0a7812 */ /* 0x000fc800078ec0ff */
[----:B------:R-:W-:Y:S01]  /*0c50*/  LOP3.LUT R13, R10, 0x3ff00000, RZ, 0xfc, !PT ;  /* 0x3ff000000a0d7812 */ /* 0x000fe200078efcff */
[----:B------:R-:W-:-:S03]  /*0c60*/  IMAD.MOV.U32 R10, RZ, RZ, RZ ;  /* 0x000000ffff0a7224 */ /* 0x000fc600078e00ff */
[----:B------:R-:W-:-:S13]  /*0c70*/  ISETP.GE.U32.AND P1, PT, R13, 0x3ff6a09f, PT ;  /* 0x3ff6a09f0d00780c */ /* 0x000fda0003f26070 */
[----:B------:R-:W-:-:S05]  /*0c80*/  @P1 IADD3 R11, PT, PT, R13, -0x100000, RZ ;  /* 0xfff000000d0b1810 */ /* 0x000fca0007ffe0ff */
        /* <DEDUP_REMOVED lines=38> */
[----:B------:R-:W-:Y:S01]  /*0ef0*/  IADD3 R21, PT, PT, R15, 0x100000, RZ ;  /* 0x001000000f157810 */ /* 0x000fe20007ffe0ff */
[----:B------:R-:W-:-:S04]  /*0f00*/  IMAD.MOV.U32 R20, RZ, RZ, R14 ;  /* 0x000000ffff147224 */ /* 0x000fc800078e000e */
        /* <DEDUP_REMOVED lines=44> */
[----:B------:R-:W-:Y:S01]  /*11d0*/  MOV R10, 0x652b82fe ;  /* 0x652b82fe000a7802 */ /* 0x000fe20000000f00 */
[----:B------:R-:W-:-:S06]  /*11e0*/  IMAD.MOV.U32 R11, RZ, RZ, 0x3ff71547 ;  /* 0x3ff71547ff0b7424 */ /* 0x000fcc00078e00ff */
        /* <DEDUP_REMOVED lines=54> */
[----:B------:R-:W-:Y:S02]  /*1550*/  @!P1 LEA R11, R10, 0x3ff00000, 0x14 ;  /* 0x3ff000000a0b9811 */ /* 0x000fe400078ea0ff */
[----:B------:R-:W-:-:S06]  /*1560*/  @!P1 MOV R10, RZ ;  /* 0x000000ff000a9202 */ /* 0x000fcc0000000f00 */
[----:B------:R-:W-:-:S11]  /*1570*/  @!P1 DMUL R14, R16, R10 ;  /* 0x0000000a100e9228 */ /* 0x000fd60000000000 */
.L_x_63:
[----:B------:R-:W-:Y:S01]  /*1580*/  DFMA R18, R18, R14, R14 ;  /* 0x0000000e1212722b */ /* 0x000fe2000000000e */
[----:B------:R-:W-:Y:S01]  /*1590*/  IMAD.MOV.U32 R10, RZ, RZ, R27 ;  /* 0x000000ffff0a7224 */ /* 0x000fe200078e001b */
[----:B------:R-:W-:Y:S01]  /*15a0*/  DSETP.NEU.AND P0, PT, |R14|, +INF , PT ;  /* 0x7ff000000e00742a */ /* 0x000fe20003f0d200 */
[----:B------:R-:W-:-:S07]  /*15b0*/  IMAD.MOV.U32 R11, RZ, RZ, 0x0 ;  /* 0x00000000ff0b7424 */ /* 0x000fce00078e00ff */
[----:B------:R-:W-:Y:S02]  /*15c0*/  FSEL R12, R14, R18, !P0 ;  /* 0x000000120e0c7208 */ /* 0x000fe40004000000 */
[----:B------:R-:W-:Y:S01]  /*15d0*/  FSEL R14, R15, R19, !P0 ;  /* 0x000000130f0e7208 */ /* 0x000fe20004000000 */
[----:B------:R-:W-:Y:S06]  /*15e0*/  RET.REL.NODEC R10 `(_Z16calc_CMandelbrotPiifffii) ;  /* 0xffffffe80a847950 */ /* 0x000fec0003c3ffff */
.L_x_64:
        /* <DEDUP_REMOVED lines=9> */
.L_x_90:


//--------------------- .text._Z14calc_CJuliasetPfffifffii --------------------------
	.section	.text._Z14calc_CJuliasetPfffifffii,"ax",@progbits
	.align	128
        .global         _Z14calc_CJuliasetPfffifffii
        .type           _Z14calc_CJuliasetPfffifffii,@function
        .size           _Z14calc_CJuliasetPfffifffii,(.L_x_92 - _Z14calc_CJuliasetPfffifffii)
        .other          _Z14calc_CJuliasetPfffifffii,@"STO_CUDA_ENTRY STV_DEFAULT"
_Z14calc_CJuliasetPfffifffii:
.text._Z14calc_CJuliasetPfffifffii:
[----:B------:R-:W-:Y:S08]  /*0000*/  LDC R1, c[0x0][0x37c] ;  /* 0x0000df00ff017b82 */ /* 0x000ff00000000800 */
[----:B------:R-:W0:Y:S01]  /*0010*/  LDC R9, c[0x0][0x3a0] ;  /* 0x0000e800ff097b82 */ /* 0x000e220000000800 */
[----:B------:R-:W1:Y:S01]  /*0020*/  S2R R26, SR_CTAID.X ;  /* 0x00000000001a7919 */ /* 0x000e620000002500 */
[----:B------:R-:W1:Y:S01]  /*0030*/  LDCU UR4, c[0x0][0x360] ;  /* 0x00006c00ff0477ac */ /* 0x000e620008000800 */
[----:B------:R-:W1:Y:S05]  /*0040*/  S2R R5, SR_TID.X ;  /* 0x0000000000057919 */ /* 0x000e6a0000002100 */
[----:B------:R-:W2:Y:S01]  /*0050*/  LDC.64 R10, c[0x0][0x390] ;  /* 0x0000e400ff0a7b82 */ /* 0x000ea20000000a00 */
[----:B0-----:R-:W-:-:S04]  /*0060*/  IABS R7, R9 ;  /* 0x0000000900077213 */ /* 0x001fc80000000000 */
[----:B------:R-:W0:Y:S01]  /*0070*/  I2F.RP R0, R7 ;  /* 0x0000000700007306 */ /* 0x000e220000209400 */
[----:B-1----:R-:W-:Y:S01]  /*0080*/  IMAD R26, R26, UR4, R5 ;  /* 0x000000041a1a7c24 */ /* 0x002fe2000f8e0205 */
[----:B------:R-:W1:Y:S06]  /*0090*/  LDCU.64 UR4, c[0x0][0x358] ;  /* 0x00006b00ff0477ac */ /* 0x000e6c0008000a00 */
[----:B0-----:R-:W0:Y:S02]  /*00a0*/  MUFU.RCP R0, R0 ;  /* 0x0000000000007308 */ /* 0x001e240000001000 */
[----:B0-----:R-:W-:Y:S01]  /*00b0*/  VIADD R2, R0, 0xffffffe ;  /* 0x0ffffffe00027836 */ /* 0x001fe20000000000 */
[----:B------:R-:W-:-:S05]  /*00c0*/  IABS R0, R26 ;  /* 0x0000001a00007213 */ /* 0x000fca0000000000 */
[----:B------:R0:W3:Y:S02]  /*00d0*/  F2I.FTZ.U32.TRUNC.NTZ R3, R2 ;  /* 0x0000000200037305 */ /* 0x0000e4000021f000 */
[----:B0-----:R-:W-:Y:S02]  /*00e0*/  IMAD.MOV.U32 R2, RZ, RZ, RZ ;  /* 0x000000ffff027224 */ /* 0x001fe400078e00ff */
[----:B---3--:R-:W-:-:S04]  /*00f0*/  IMAD.MOV R4, RZ, RZ, -R3 ;  /* 0x000000ffff047224 */ /* 0x008fc800078e0a03 */
[----:B------:R-:W-:-:S04]  /*0100*/  IMAD R5, R4, R7, RZ ;  /* 0x0000000704057224 */ /* 0x000fc800078e02ff */
[----:B------:R-:W-:-:S06]  /*0110*/  IMAD.HI.U32 R3, R3, R5, R2 ;  /* 0x0000000503037227 */ /* 0x000fcc00078e0002 */
[----:B------:R-:W-:-:S04]  /*0120*/  IMAD.HI.U32 R3, R3, R0, RZ ;  /* 0x0000000003037227 */ /* 0x000fc800078e00ff */
[----:B------:R-:W-:-:S04]  /*0130*/  IMAD.MOV R2, RZ, RZ, -R3 ;  /* 0x000000ffff027224 */ /* 0x000fc800078e0a03 */
[----:B------:R-:W-:-:S05]  /*0140*/  IMAD R0, R7, R2, R0 ;  /* 0x0000000207007224 */ /* 0x000fca00078e0200 */
[----:B------:R-:W-:-:S13]  /*0150*/  ISETP.GT.U32.AND P1, PT, R7, R0, PT ;  /* 0x000000000700720c */ /* 0x000fda0003f24070 */
[-C--:B------:R-:W-:Y:S01]  /*0160*/  @!P1 IADD3 R0, PT, PT, R0, -R7.reuse, RZ ;  /* 0x8000000700009210 */ /* 0x080fe20007ffe0ff */
[----:B------:R-:W-:Y:S01]  /*0170*/  @!P1 VIADD R3, R3, 0x1 ;  /* 0x0000000103039836 */ /* 0x000fe20000000000 */
[----:B------:R-:W-:Y:S02]  /*0180*/  ISETP.NE.AND P1, PT, R9, RZ, PT ;  /* 0x000000ff0900720c */ /* 0x000fe40003f25270 */
[----:B------:R-:W-:Y:S02]  /*0190*/  ISETP.GE.U32.AND P0, PT, R0, R7, PT ;  /* 0x000000070000720c */ /* 0x000fe40003f06070 */
[----:B------:R-:W-:Y:S01]  /*01a0*/  LOP3.LUT R0, R26, R9, RZ, 0x3c, !PT ;  /* 0x000000091a007212 */ /* 0x000fe200078e3cff */
[----:B------:R-:W0:Y:S03]  /*01b0*/  LDC.64 R6, c[0x0][0x398] ;  /* 0x0000e600ff067b82 */ /* 0x000e260000000a00 */
[----:B------:R-:W-:-:S07]  /*01c0*/  ISETP.GE.AND P2, PT, R0, RZ, PT ;  /* 0x000000ff0000720c */ /* 0x000fce0003f46270 */
[----:B------:R-:W-:Y:S01]  /*01d0*/  @P0 VIADD R3, R3, 0x1 ;  /* 0x0000000103030836 */ /* 0x000fe20000000000 */
[----:B--2---:R-:W-:-:S05]  /*01e0*/  ISETP.GE.AND P0, PT, R10, 0x1, PT ;  /* 0x000000010a00780c */ /* 0x004fca0003f06270 */
[----:B------:R-:W-:Y:S01]  /*01f0*/  @!P2 IMAD.MOV R3, RZ, RZ, -R3 ;  /* 0x000000ffff03a224 */ /* 0x000fe200078e0a03 */
[----:B------:R-:W-:-:S04]  /*0200*/  @!P1 LOP3.LUT R3, RZ, R9, RZ, 0x33, !PT ;  /* 0x00000009ff039212 */ /* 0x000fc800078e33ff */
[----:B------:R-:W-:Y:S01]  /*0210*/  I2FP.F32.S32 R2, R3 ;  /* 0x0000000300027245 */ /* 0x000fe20000201400 */
[----:B------:R-:W-:-:S04]  /*0220*/  IMAD.MOV R0, RZ, RZ, -R3 ;  /* 0x000000ffff007224 */ /* 0x000fc800078e0a03 */
[----:B------:R-:W-:Y:S02]  /*0230*/  IMAD R0, R9, R0, R26 ;  /* 0x0000000009007224 */ /* 0x000fe400078e021a */
[----:B0-----:R-:W-:-:S03]  /*0240*/  FFMA R3, -R2, R7, R11 ;  /* 0x0000000702037223 */ /* 0x001fc6000000010b */
[----:B------:R-:W-:-:S05]  /*0250*/  I2FP.F32.S32 R5, R0 ;  /* 0x0000000000057245 */ /* 0x000fca0000201400 */
[----:B------:R-:W-:Y:S01]  /*0260*/  FFMA R2, -R5, R7, R6 ;  /* 0x0000000705027223 */ /* 0x000fe20000000106 */
[----:B------:R-:W-:Y:S01]  /*0270*/  HFMA2 R5, -RZ, RZ, 0, 0 ;  /* 0x00000000ff057431 */ /* 0x000fe200000001ff */
[----:B-1----:R-:W-:Y:S06]  /*0280*/  @!P0 BRA `(.L_x_65) ;  /* 0x00000004007c8947 */ /* 0x002fec0003800000 */
[----:B------:R-:W-:Y:S01]  /*0290*/  BSSY.RECONVERGENT B0, `(.L_x_66) ;  /* 0x000005d000007945 */ /* 0x000fe20003800200 */
[----:B------:R-:W-:Y:S01]  /*02a0*/  IMAD.MOV.U32 R0, RZ, RZ, RZ ;  /* 0x000000ffff007224 */ /* 0x000fe200078e00ff */
[----:B------:R-:W0:Y:S01]  /*02b0*/  LDCU UR12, c[0x0][0x390] ;  /* 0x00007200ff0c77ac */ /* 0x000e220008000800 */
[----:B------:R-:W1:Y:S05]  /*02c0*/  LDCU.64 UR6, c[0x0][0x388] ;  /* 0x00007100ff0677ac */ /* 0x000e6a0008000a00 */
.L_x_76:
[C---:B------:R-:W-:Y:S01]  /*02d0*/  FMUL R4, R2.reuse, R2 ;  /* 0x0000000202047220 */ /* 0x040fe20000400000 */
[CC--:B------:R-:W-:Y:S01]  /*02e0*/  FMUL R5, R2.reuse, R3.reuse ;  /* 0x0000000302057220 */ /* 0x0c0fe20000400000 */
[----:B------:R-:W-:Y:S01]  /*02f0*/  BSSY.RECONVERGENT B1, `(.L_x_67) ;  /* 0x000000b000017945 */ /* 0x000fe20003800200 */
[----:B------:R-:W-:Y:S01]  /*0300*/  MOV R27, 0x3a0 ;  /* 0x000003a0001b7802 */ /* 0x000fe20000000f00 */
[-C--:B------:R-:W-:Y:S01]  /*0310*/  FFMA R4, R3, R3.reuse, -R4 ;  /* 0x0000000303047223 */ /* 0x080fe20000000804 */
[----:B------:R-:W-:-:S03]  /*0320*/  FFMA R2, R2, R3, R5 ;  /* 0x0000000302027223 */ /* 0x000fc60000000005 */
[----:B-1----:R-:W-:Y:S01]  /*0330*/  FADD R3, R4, UR6 ;  /* 0x0000000604037e21 */ /* 0x002fe20008000000 */
[----:B------:R-:W-:-:S03]  /*0340*/  FADD R2, R2, UR7 ;  /* 0x0000000702027e21 */ /* 0x000fc60008000000 */
[----:B------:R-:W1:Y:S02]  /*0350*/  F2F.F64.F32 R4, R3 ;  /* 0x0000000300047310 */ /* 0x000e640000201800 */
[----:B-1----:R-:W-:-:S10]  /*0360*/  DADD R6, -RZ, |R4| ;  /* 0x00000000ff067229 */ /* 0x002fd40000000504 */
[----:B------:R-:W-:Y:S02]  /*0370*/  IMAD.MOV.U32 R12, RZ, RZ, R6 ;  /* 0x000000ffff0c7224 */ /* 0x000fe400078e0006 */
[----:B------:R-:W-:-:S07]  /*0380*/  IMAD.MOV.U32 R22, RZ, RZ, R7 ;  /* 0x000000ffff167224 */ /* 0x000fce00078e0007 */
[----:B0-----:R-:W-:Y:S05]  /*0390*/  CALL.REL.NOINC `($_Z14calc_CJuliasetPfffifffii$__internal_accurate_pow) ;  /* 0x0000000400f87944 */ /* 0x001fea0003c00000 */
[----:B------:R-:W-:Y:S05]  /*03a0*/  BSYNC.RECONVERGENT B1 ;  /* 0x0000000000017941 */ /* 0x000fea0003800200 */
.L_x_67:
        /* <DEDUP_REMOVED lines=14> */
[----:B------:R-:W-:Y:S01]  /*0490*/  @!P0 IMAD.MOV.U32 R28, RZ, RZ, 0x0 ;  /* 0x00000000ff1c8424 */ /* 0x000fe200078e00ff */
[----:B------:R-:W-:-:S07]  /*04a0*/  @!P0 MOV R29, 0x7ff00000 ;  /* 0x7ff00000001d8802 */ /* 0x000fce0000000f00 */
.L_x_69:
[----:B------:R-:W-:Y:S05]  /*04b0*/  BSYNC.RECONVERGENT B1 ;  /* 0x0000000000017941 */ /* 0x000fea0003800200 */
.L_x_68:
[----:B------:R-:W-:Y:S01]  /*04c0*/  BSSY.RECONVERGENT B1, `(.L_x_70) ;  /* 0x0000005000017945 */ /* 0x000fe20003800200 */
[----:B------:R-:W-:Y:S01]  /*04d0*/  IMAD.MOV.U32 R12, RZ, RZ, R8 ;  /* 0x000000ffff0c7224 */ /* 0x000fe200078e0008 */
[----:B------:R-:W-:Y:S01]  /*04e0*/  MOV R27, 0x510 ;  /* 0x00000510001b7802 */ /* 0x000fe20000000f00 */
[----:B------:R-:W-:-:S07]  /*04f0*/  IMAD.MOV.U32 R22, RZ, RZ, R9 ;  /* 0x000000ffff167224 */ /* 0x000fce00078e0009 */
[----:B------:R-:W-:Y:S05]  /*0500*/  CALL.REL.NOINC `($_Z14calc_CJuliasetPfffifffii$__internal_accurate_pow) ;  /* 0x00000004009c7944 */ /* 0x000fea0003c00000 */
[----:B------:R-:W-:Y:S05]  /*0510*/  BSYNC.RECONVERGENT B1 ;  /* 0x0000000000017941 */ /* 0x000fea0003800200 */
.L_x_70:
[----:B------:R-:W-:Y:S01]  /*0520*/  DADD R4, R6, 2 ;  /* 0x4000000006047429 */ /* 0x000fe20000000000 */
[C---:B------:R-:W-:Y:S01]  /*0530*/  FSETP.NEU.AND P1, PT, R2.reuse, RZ, PT ;  /* 0x000000ff0200720b */ /* 0x040fe20003f2d000 */
        /* <DEDUP_REMOVED lines=16> */
.L_x_72:
[----:B------:R-:W-:Y:S05]  /*0640*/  BSYNC.RECONVERGENT B1 ;  /* 0x0000000000017941 */ /* 0x000fea0003800200 */
.L_x_71:
[----:B------:R-:W-:Y:S01]  /*0650*/  FSEL R6, R4, RZ, P0 ;  /* 0x000000ff04067208 */ /* 0x000fe20000000000 */
[----:B------:R-:W-:Y:S01]  /*0660*/  IMAD.MOV.U32 R10, RZ, RZ, 0x0 ;  /* 0x00000000ff0a7424 */ /* 0x000fe200078e00ff */
[----:B------:R-:W-:Y:S01]  /*0670*/  FSEL R7, R5, 1.875, P0 ;  /* 0x3ff0000005077808 */ /* 0x000fe20000000000 */
[----:B------:R-:W-:Y:S01]  /*0680*/  IMAD.MOV.U32 R11, RZ, RZ, 0x3fd80000 ;  /* 0x3fd80000ff0b7424 */ /* 0x000fe200078e00ff */
[----:B------:R-:W-:Y:S04]  /*0690*/  BSSY.RECONVERGENT B1, `(.L_x_73) ;  /* 0x0000014000017945 */ /* 0x000fe80003800200 */
[----:B------:R-:W-:-:S06]  /*06a0*/  DADD R6, R8, R6 ;  /* 0x0000000008067229 */ /* 0x000fcc0000000006 */
[----:B------:R-:W0:Y:S04]  /*06b0*/  MUFU.RSQ64H R9, R7 ;  /* 0x0000000700097308 */ /* 0x000e280000001c00 */
[----:B------:R-:W-:-:S04]  /*06c0*/  IADD3 R8, PT, PT, R7, -0x3500000, RZ ;  /* 0xfcb0000007087810 */ /* 0x000fc80007ffe0ff */
[----:B------:R-:W-:Y:S02]  /*06d0*/  ISETP.GE.U32.AND P0, PT, R8, 0x7ca00000, PT ;  /* 0x7ca000000800780c */ /* 0x000fe40003f06070 */
        /* <DEDUP_REMOVED lines=12> */
[----:B------:R-:W-:Y:S05]  /*07a0*/  CALL.REL.NOINC `($__internal_5_$__cuda_sm20_dsqrt_rn_f64_mediumpath_v1) ;  /* 0x0000000000447944 */ /* 0x000fea0003c00000 */
[----:B------:R-:W-:Y:S01]  /*07b0*/  MOV R4, R6 ;  /* 0x0000000600047202 */ /* 0x000fe20000000f00 */
[----:B------:R-:W-:-:S07]  /*07c0*/  IMAD.MOV.U32 R5, RZ, RZ, R7 ;  /* 0x000000ffff057224 */ /* 0x000fce00078e0007 */
.L_x_74:
[----:B------:R-:W-:Y:S05]  /*07d0*/  BSYNC.RECONVERGENT B1 ;  /* 0x0000000000017941 */ /* 0x000fea0003800200 */
.L_x_73:
        /* <DEDUP_REMOVED lines=8> */
.L_x_75:
[----:B------:R-:W-:Y:S05]  /*0860*/  BSYNC.RECONVERGENT B0 ;  /* 0x0000000000007941 */ /* 0x000fea0003800200 */
.L_x_66:
[----:B------:R-:W-:-:S07]  /*0870*/  I2FP.F32.U32 R5, R0 ;  /* 0x0000000000057245 */ /* 0x000fce0000201000 */
.L_x_65:
[----:B------:R-:W0:Y:S02]  /*0880*/  LDC.64 R2, c[0x0][0x380] ;  /* 0x0000e000ff027b82 */ /* 0x000e240000000a00 */
[----:B0-----:R-:W-:-:S05]  /*0890*/  IMAD.WIDE R26, R26, 0x4, R2 ;  /* 0x000000041a1a7825 */ /* 0x001fca00078e0202 */
[----:B------:R-:W-:Y:S01]  /*08a0*/  STG.E desc[UR4][R26.64], R5 ;  /* 0x000000051a007986 */ /* 0x000fe2000c101904 */
[----:B------:R-:W-:Y:S05]  /*08b0*/  EXIT ;  /* 0x000000000000794d */ /* 0x000fea0003800000 */
        .weak           $__internal_5_$__cuda_sm20_dsqrt_rn_f64_mediumpath_v1
        .type           $__internal_5_$__cuda_sm20_dsqrt_rn_f64_mediumpath_v1,@function
        .size           $__internal_5_$__cuda_sm20_dsqrt_rn_f64_mediumpath_v1,($_Z14calc_CJuliasetPfffifffii$__internal_accurate_pow - $__internal_5_$__cuda_sm20_dsqrt_rn_f64_mediumpath_v1)
$__internal_5_$__cuda_sm20_dsqrt_rn_f64_mediumpath_v1:
[----:B------:R-:W-:Y:S01]  /*08c0*/  ISETP.GE.U32.AND P0, PT, R8, -0x3400000, PT ;  /* 0xfcc000000800780c */ /* 0x000fe20003f06070 */
[----:B------:R-:W-:Y:S01]  /*08d0*/  BSSY.RECONVERGENT B2, `(.L_x_77) ;  /* 0x0000028000027945 */ /* 0x000fe20003800200 */
[----:B------:R-:W-:Y:S01]  /*08e0*/  MOV R8, R6 ;  /* 0x0000000600087202 */ /* 0x000fe20000000f00 */
[----:B------:R-:W-:Y:S02]  /*08f0*/  IMAD.MOV.U32 R9, RZ, RZ, R7 ;  /* 0x000000ffff097224 */ /* 0x000fe400078e0007 */
[----:B------:R-:W-:Y:S02]  /*0900*/  IMAD.MOV.U32 R12, RZ, RZ, R14 ;  /* 0x000000ffff0c7224 */ /* 0x000fe400078e000e */
[----:B------:R-:W-:Y:S02]  /*0910*/  IMAD.MOV.U32 R6, RZ, RZ, R16 ;  /* 0x000000ffff067224 */ /* 0x000fe400078e0010 */
[----:B------:R-:W-:-:S04]  /*0920*/  IMAD.MOV.U32 R7, RZ, RZ, R17 ;  /* 0x000000ffff077224 */ /* 0x000fc800078e0011 */
        /* <DEDUP_REMOVED lines=9> */
.L_x_78:
[----:B------:R-:W-:-:S14]  /*09c0*/  DSETP.NE.AND P0, PT, R8, RZ, PT ;  /* 0x000000ff0800722a */ /* 0x000fdc0003f05000 */
[----:B------:R-:W-:Y:S05]  /*09d0*/  @!P0 BRA `(.L_x_80) ;  /* 0x0000000000588947 */ /* 0x000fea0003800000 */
[----:B------:R-:W-:-:S13]  /*09e0*/  ISETP.GE.AND P0, PT, R9, RZ, PT ;  /* 0x000000ff0900720c */ /* 0x000fda0003f06270 */
[----:B------:R-:W-:Y:S01]  /*09f0*/  @!P0 MOV R6, 0x0 ;  /* 0x0000000000068802 */ /* 0x000fe20000000f00 */
[----:B------:R-:W-:Y:S01]  /*0a00*/  @!P0 IMAD.MOV.U32 R7, RZ, RZ, -0x80000 ;  /* 0xfff80000ff078424 */ /* 0x000fe200078e00ff */
[----:B------:R-:W-:Y:S06]  /*0a10*/  @!P0 BRA `(.L_x_79) ;  /* 0x00000000004c8947 */ /* 0x000fec0003800000 */
[----:B------:R-:W-:-:S13]  /*0a20*/  ISETP.GT.AND P0, PT, R9, 0x7fefffff, PT ;  /* 0x7fefffff0900780c */ /* 0x000fda0003f04270 */
[----:B------:R-:W-:Y:S05]  /*0a30*/  @P0 BRA `(.L_x_80) ;  /* 0x0000000000400947 */ /* 0x000fea0003800000 */
[----:B------:R-:W-:Y:S01]  /*0a40*/  DMUL R6, R8, 8.11296384146066816958e+31 ;  /* 0x4690000008067828 */ /* 0x000fe20000000000 */
[----:B------:R-:W-:Y:S02]  /*0a50*/  IMAD.MOV.U32 R12, RZ, RZ, 0x0 ;  /* 0x00000000ff0c7424 */ /* 0x000fe400078e00ff */
[----:B------:R-:W-:Y:S02]  /*0a60*/  IMAD.MOV.U32 R8, RZ, RZ, RZ ;  /* 0x000000ffff087224 */ /* 0x000fe400078e00ff */
[----:B------:R-:W-:Y:S01]  /*0a70*/  IMAD.MOV.U32 R13, RZ, RZ, 0x3fd80000 ;  /* 0x3fd80000ff0d7424 */ /* 0x000fe200078e00ff */
[----:B------:R-:W0:Y:S03]  /*0a80*/  MUFU.RSQ64H R9, R7 ;  /* 0x0000000700097308 */ /* 0x000e260000001c00 */
[----:B0-----:R-:W-:-:S08]  /*0a90*/  DMUL R10, R8, R8 ;  /* 0x00000008080a7228 */ /* 0x001fd00000000000 */
[----:B------:R-:W-:-:S08]  /*0aa0*/  DFMA R10, R6, -R10, 1 ;  /* 0x3ff00000060a742b */ /* 0x000fd0000000080a */
[----:B------:R-:W-:Y:S02]  /*0ab0*/  DFMA R12, R10, R12, 0.5 ;  /* 0x3fe000000a0c742b */ /* 0x000fe4000000000c */
[----:B------:R-:W-:-:S08]  /*0ac0*/  DMUL R10, R8, R10 ;  /* 0x0000000a080a7228 */ /* 0x000fd00000000000 */
[----:B------:R-:W-:-:S08]  /*0ad0*/  DFMA R10, R12, R10, R8 ;  /* 0x0000000a0c0a722b */ /* 0x000fd00000000008 */
[----:B------:R-:W-:Y:S02]  /*0ae0*/  DMUL R8, R6, R10 ;  /* 0x0000000a06087228 */ /* 0x000fe40000000000 */
[----:B------:R-:W-:-:S06]  /*0af0*/  IADD3 R11, PT, PT, R11, -0x100000, RZ ;  /* 0xfff000000b0b7810 */ /* 0x000fcc0007ffe0ff */
[----:B------:R-:W-:-:S08]  /*0b00*/  DFMA R12, R8, -R8, R6 ;  /* 0x80000008080c722b */ /* 0x000fd00000000006 */
[----:B------:R-:W-:-:S10]  /*0b10*/  DFMA R6, R10, R12, R8 ;  /* 0x0000000c0a06722b */ /* 0x000fd40000000008 */
[----:B------:R-:W-:Y:S01]  /*0b20*/  VIADD R7, R7, 0xfcb00000 ;  /* 0xfcb0000007077836 */ /* 0x000fe20000000000 */
[----:B------:R-:W-:Y:S06]  /*0b30*/  BRA `(.L_x_79) ;  /* 0x0000000000047947 */ /* 0x000fec0003800000 */
.L_x_80:
[----:B------:R-:W-:-:S11]  /*0b40*/  DADD R6, R8, R8 ;  /* 0x0000000008067229 */ /* 0x000fd60000000008 */
.L_x_79:
[----:B------:R-:W-:Y:S05]  /*0b50*/  BSYNC.RECONVERGENT B2 ;  /* 0x0000000000027941 */ /* 0x000fea0003800200 */
.L_x_77:
[----:B------:R-:W-:-:S04]  /*0b60*/  IMAD.MOV.U32 R5, RZ, RZ, 0x0 ;  /* 0x00000000ff057424 */ /* 0x000fc800078e00ff */
[----:B------:R-:W-:Y:S05]  /*0b70*/  RET.REL.NODEC R4 `(_Z14calc_CJuliasetPfffifffii) ;  /* 0xfffffff404207950 */ /* 0x000fea0003c3ffff */
        .type           $_Z14calc_CJuliasetPfffifffii$__internal_accurate_pow,@function
        .size           $_Z14calc_CJuliasetPfffifffii$__internal_accurate_pow,(.L_x_92 - $_Z14calc_CJuliasetPfffifffii$__internal_accurate_pow)
$_Z14calc_CJuliasetPfffifffii$__internal_accurate_pow:
[----:B------:R-:W-:Y:S01]  /*0b80*/  ISETP.GT.U32.AND P0, PT, R22, 0xfffff, PT ;  /* 0x000fffff1600780c */ /* 0x000fe20003f04070 */
[----:B------:R-:W-:Y:S01]  /*0b90*/  IMAD.MOV.U32 R8, RZ, RZ, R12 ;  /* 0x000000ffff087224 */ /* 0x000fe200078e000c */
[----:B------:R-:W-:Y:S01]  /*0ba0*/  MOV R10, R22 ;  /* 0x00000016000a7202 */ /* 0x000fe20000000f00 */
[----:B------:R-:W-:Y:S01]  /*0bb0*/  IMAD.MOV.U32 R9, RZ, RZ, R22 ;  /* 0x000000ffff097224 */ /* 0x000fe200078e0016 */
[----:B------:R-:W-:Y:S01]  /*0bc0*/  MOV R16, RZ ;  /* 0x000000ff00107202 */ /* 0x000fe20000000f00 */
[----:B------:R-:W-:Y:S01]  /*0bd0*/  IMAD.MOV.U32 R14, RZ, RZ, 0x41ad3b5a ;  /* 0x41ad3b5aff0e7424 */ /* 0x000fe200078e00ff */
[----:B------:R-:W-:Y:S01]  /*0be0*/  UMOV UR8, 0x7d2cafe2 ;  /* 0x7d2cafe200087882 */ /* 0x000fe20000000000 */
[----:B------:R-:W-:Y:S01]  /*0bf0*/  IMAD.MOV.U32 R15, RZ, RZ, 0x3ed0f5d2 ;  /* 0x3ed0f5d2ff0f7424 */ /* 0x000fe200078e00ff */
[----:B------:R-:W-:Y:S01]  /*0c00*/  UMOV UR9, 0x3eb0f5ff ;  /* 0x3eb0f5ff00097882 */ /* 0x000fe20000000000 */
[----:B------:R-:W-:Y:S01]  /*0c10*/  UMOV UR10, 0x3b39803f ;  /* 0x3b39803f000a7882 */ /* 0x000fe20000000000 */
[----:B------:R-:W-:-:S03]  /*0c20*/  UMOV UR11, 0x3c7abc9e ;  /* 0x3c7abc9e000b7882 */ /* 0x000fc60000000000 */
[----:B------:R-:W-:-:S10]  /*0c30*/  @!P0 DMUL R8, R8, 1.80143985094819840000e+16 ;  /* 0x4350000008088828 */ /* 0x000fd40000000000 */
[----:B------:R-:W-:Y:S02]  /*0c40*/  @!P0 IMAD.MOV.U32 R10, RZ, RZ, R9 ;  /* 0x000000ffff0a8224 */ /* 0x000fe400078e0009 */
[----:B------:R-:W-:Y:S01]  /*0c50*/  @!P0 IMAD.MOV.U32 R12, RZ, RZ, R8 ;  /* 0x000000ffff0c8224 */ /* 0x000fe200078e0008 */
[----:B------:R-:W-:Y:S02]  /*0c60*/  SHF.R.U32.HI R8, RZ, 0x14, R22 ;  /* 0x00000014ff087819 */ /* 0x000fe40000011616 */
[----:B------:R-:W-:Y:S02]  /*0c70*/  LOP3.LUT R10, R10, 0x800fffff, RZ, 0xc0, !PT ;  /* 0x800fffff0a0a7812 */ /* 0x000fe400078ec0ff */
[----:B------:R-:W-:Y:S02]  /*0c80*/  @!P0 LEA.HI R8, R9, 0xffffffca, RZ, 0xc ;  /* 0xffffffca09088811 */ /* 0x000fe400078f60ff */
[----:B------:R-:W-:-:S03]  /*0c90*/  LOP3.LUT R13, R10, 0x3ff00000, RZ, 0xfc, !PT ;  /* 0x3ff000000a0d7812 */ /* 0x000fc600078efcff */
[----:B------:R-:W-:Y:S01]  /*0ca0*/  VIADD R9, R8, 0xfffffc01 ;  /* 0xfffffc0108097836 */ /* 0x000fe20000000000 */
[----:B------:R-:W-:-:S13]  /*0cb0*/  ISETP.GE.U32.AND P1, PT, R13, 0x3ff6a09f, PT ;  /* 0x3ff6a09f0d00780c */ /* 0x000fda0003f26070 */
[----:B------:R-:W-:Y:S02]  /*0cc0*/  @P1 VIADD R11, R13, 0xfff00000 ;  /* 0xfff000000d0b1836 */ /* 0x000fe40000000000 */
[----:B------:R-:W-:Y:S02]  /*0cd0*/  @P1 VIADD R9, R8, 0xfffffc02 ;  /* 0xfffffc0208091836 */ /* 0x000fe40000000000 */
        /* <DEDUP_REMOVED lines=28> */
[----:B------:R-:W-:Y:S02]  /*0ea0*/  DMUL R14, R16, R14 ;  /* 0x0000000e100e7228 */ /* 0x000fe40000000000 */
[----:B------:R-:W-:-:S03]  /*0eb0*/  DMUL R16, R10, R10 ;  /* 0x0000000a0a107228 */ /* 0x000fc60000000000 */
[----:B------:R-:W-:Y:S01]  /*0ec0*/  DFMA R20, R24, R20, UR8 ;  /* 0x0000000818147e2b */ /* 0x000fe20008000014 */
[----:B------:R-:W-:Y:S01]  /*0ed0*/  UMOV UR8, 0x55555555 ;  /* 0x5555555500087882 */ /* 0x000fe20000000000 */
[----:B------:R-:W-:-:S03]  /*0ee0*/  UMOV UR9, 0x3fb55555 ;  /* 0x3fb5555500097882 */ /* 0x000fc60000000000 */
[----:B------:R-:W-:Y:S01]  /*0ef0*/  VIADD R23, R15, 0x100000 ;  /* 0x001000000f177836 */ /* 0x000fe20000000000 */
[----:B------:R-:W-:Y:S02]  /*0f00*/  MOV R22, R14 ;  /* 0x0000000e00167202 */ /* 0x000fe40000000f00 */
[----:B------:R-:W-:-:S08]  /*0f10*/  DFMA R12, R24, R20, UR8 ;  /* 0x00000008180c7e2b */ /* 0x000fd00008000014 */
[----:B------:R-:W-:Y:S01]  /*0f20*/  DADD R18, -R12, UR8 ;  /* 0x000000080c127e29 */ /* 0x000fe20008000100 */
[----:B------:R-:W-:Y:S01]  /*0f30*/  UMOV UR8, 0xb9e7b0 ;  /* 0x00b9e7b000087882 */ /* 0x000fe20000000000 */
[----:B------:R-:W-:-:S06]  /*0f40*/  UMOV UR9, 0x3c46a4cb ;  /* 0x3c46a4cb00097882 */ /* 0x000fcc0000000000 */
[----:B------:R-:W-:Y:S02]  /*0f50*/  DFMA R18, R24, R20, R18 ;  /* 0x000000141812722b */ /* 0x000fe40000000012 */
[C---:B------:R-:W-:Y:S02]  /*0f60*/  DFMA R20, R10.reuse, R10, -R16 ;  /* 0x0000000a0a14722b */ /* 0x040fe40000000810 */
[----:B------:R-:W-:-:S04]  /*0f70*/  DMUL R24, R10, R16 ;  /* 0x000000100a187228 */ /* 0x000fc80000000000 */
[----:B------:R-:W-:Y:S01]  /*0f80*/  DADD R18, R18, -UR8 ;  /* 0x8000000812127e29 */ /* 0x000fe20008000000 */
[----:B------:R-:W-:Y:S01]  /*0f90*/  UMOV UR8, 0x80000000 ;  /* 0x8000000000087882 */ /* 0x000fe20000000000 */
[C---:B------:R-:W-:Y:S01]  /*0fa0*/  DFMA R22, R10.reuse, R22, R20 ;  /* 0x000000160a16722b */ /* 0x040fe20000000014 */
[----:B------:R-:W-:Y:S01]  /*0fb0*/  UMOV UR9, 0x43300000 ;  /* 0x4330000000097882 */ /* 0x000fe20000000000 */
[----:B------:R-:W-:-:S08]  /*0fc0*/  DFMA R20, R10, R16, -R24 ;  /* 0x000000100a14722b */ /* 0x000fd00000000818 */
[----:B------:R-:W-:Y:S02]  /*0fd0*/  DFMA R20, R14, R16, R20 ;  /* 0x000000100e14722b */ /* 0x000fe40000000014 */
[----:B------:R-:W-:-:S06]  /*0fe0*/  DADD R16, R12, R18 ;  /* 0x000000000c107229 */ /* 0x000fcc0000000012 */
[----:B------:R-:W-:Y:S02]  /*0ff0*/  DFMA R20, R10, R22, R20 ;  /* 0x000000160a14722b */ /* 0x000fe40000000014 */
[----:B------:R-:W-:Y:S02]  /*1000*/  DADD R22, R12, -R16 ;  /* 0x000000000c167229 */ /* 0x000fe40000000810 */
[----:B------:R-:W-:-:S06]  /*1010*/  DMUL R12, R16, R24 ;  /* 0x00000018100c7228 */ /* 0x000fcc0000000000 */
[----:B------:R-:W-:Y:S02]  /*1020*/  DADD R22, R18, R22 ;  /* 0x0000000012167229 */ /* 0x000fe40000000016 */
        /* <DEDUP_REMOVED lines=9> */
[----:B------:R-:W-:-:S08]  /*10c0*/  DADD R10, R12, R10 ;  /* 0x000000000c0a7229 */ /* 0x000fd0000000000a */
        /* <DEDUP_REMOVED lines=78> */
.L_x_81:
[----:B------:R-:W-:Y:S01]  /*15b0*/  DFMA R16, R16, R14, R14 ;  /* 0x0000000e1010722b */ /* 0x000fe2000000000e */
[----:B------:R-:W-:Y:S01]  /*15c0*/  IMAD.MOV.U32 R8, RZ, RZ, R27 ;  /* 0x000000ffff087224 */ /* 0x000fe200078e001b */
[----:B------:R-:W-:Y:S01]  /*15d0*/  DSETP.NEU.AND P0, PT, |R14|, +INF , PT ;  /* 0x7ff000000e00742a */ /* 0x000fe20003f0d200 */
[----:B------:R-:W-:-:S07]  /*15e0*/  IMAD.MOV.U32 R9, RZ, RZ, 0x0 ;  /* 0x00000000ff097424 */ /* 0x000fce00078e00ff */
[----:B------:R-:W-:Y:S02]  /*15f0*/  FSEL R10, R14, R16, !P0 ;  /* 0x000000100e0a7208 */ /* 0x000fe40004000000 */
[----:B------:R-:W-:Y:S01]  /*1600*/  FSEL R14, R15, R17, !P0 ;  /* 0x000000110f0e7208 */ /* 0x000fe20004000000 */
[----:B------:R-:W-:Y:S06]  /*1610*/  RET.REL.NODEC R8 `(_Z14calc_CJuliasetPfffifffii) ;  /* 0xffffffe808787950 */ /* 0x000fec0003c3ffff */
.L_x_82:
        /* <DEDUP_REMOVED lines=14> */
.L_x_92:


//--------------------- .nv.shared.reserved.0     --------------------------
	.section	.nv.shared.reserved.0,"aw",@nobits
	.weak		__nv_reservedSMEM_offset_0_alias
	.size		__nv_reservedSMEM_offset_0_alias, 0, 64
	.other		__nv_reservedSMEM_offset_0_alias,@"STO_CUDA_RESERVED_SHARED STV_DEFAULT"
__nv_reservedSMEM_offset_0_alias:
	.zero		0
	.zero		64


//--------------------- .nv.constant0._Z16calc_CMandelbrotPiliiffffi --------------------------
	.section	.nv.constant0._Z16calc_CMandelbrotPiliiffffi,"a",@progbits
	.sectionflags	@""
	.align	4
.nv.constant0._Z16calc_CMandelbrotPiliiffffi:
	.zero		940


//--------------------- .nv.constant0._Z16calc_CMandelbrotPilii --------------------------
	.section	.nv.constant0._Z16calc_CMandelbrotPilii,"a",@progbits
	.sectionflags	@""
	.align	4
.nv.constant0._Z16calc_CMandelbrotPilii:
	.zero		920


//--------------------- .nv.constant0._Z16calc_CMandelbrotPiifffii --------------------------
	.section	.nv.constant0._Z16calc_CMandelbrotPiifffii,"a",@progbits
	.sectionflags	@""
	.align	4
.nv.constant0._Z16calc_CMandelbrotPiifffii:
	.zero		928


//--------------------- .nv.constant0._Z14calc_CJuliasetPfffifffii --------------------------
	.section	.nv.constant0._Z14calc_CJuliasetPfffifffii,"a",@progbits
	.sectionflags	@""
	.align	4
.nv.constant0._Z14calc_CJuliasetPfffifffii:
	.zero		936


//--------------------- SYMBOLS --------------------------

	.type		.nv.reservedSmem.offset0,@object
	.size		.nv.reservedSmem.offset0,0x4
